//
// Generated by NVIDIA NVVM Compiler
//
// Compiler Build ID: CL-36424714
// Cuda compilation tools, release 13.0, V13.0.88
// Based on NVVM 20.0.0
//

.version 9.0
.target sm_100
.address_size 64

	// .globl	_Z15lint3d_bell_gpuPfS_S_S_S_S_S_S_S_S_S_PiS0_S0_iiiiiii

.visible .entry _Z15lint3d_bell_gpuPfS_S_S_S_S_S_S_S_S_S_PiS0_S0_iiiiiii(
	.param .u64 .ptr .align 1 _Z15lint3d_bell_gpuPfS_S_S_S_S_S_S_S_S_S_PiS0_S0_iiiiiii_param_0,
	.param .u64 .ptr .align 1 _Z15lint3d_bell_gpuPfS_S_S_S_S_S_S_S_S_S_PiS0_S0_iiiiiii_param_1,
	.param .u64 .ptr .align 1 _Z15lint3d_bell_gpuPfS_S_S_S_S_S_S_S_S_S_PiS0_S0_iiiiiii_param_2,
	.param .u64 .ptr .align 1 _Z15lint3d_bell_gpuPfS_S_S_S_S_S_S_S_S_S_PiS0_S0_iiiiiii_param_3,
	.param .u64 .ptr .align 1 _Z15lint3d_bell_gpuPfS_S_S_S_S_S_S_S_S_S_PiS0_S0_iiiiiii_param_4,
	.param .u64 .ptr .align 1 _Z15lint3d_bell_gpuPfS_S_S_S_S_S_S_S_S_S_PiS0_S0_iiiiiii_param_5,
	.param .u64 .ptr .align 1 _Z15lint3d_bell_gpuPfS_S_S_S_S_S_S_S_S_S_PiS0_S0_iiiiiii_param_6,
	.param .u64 .ptr .align 1 _Z15lint3d_bell_gpuPfS_S_S_S_S_S_S_S_S_S_PiS0_S0_iiiiiii_param_7,
	.param .u64 .ptr .align 1 _Z15lint3d_bell_gpuPfS_S_S_S_S_S_S_S_S_S_PiS0_S0_iiiiiii_param_8,
	.param .u64 .ptr .align 1 _Z15lint3d_bell_gpuPfS_S_S_S_S_S_S_S_S_S_PiS0_S0_iiiiiii_param_9,
	.param .u64 .ptr .align 1 _Z15lint3d_bell_gpuPfS_S_S_S_S_S_S_S_S_S_PiS0_S0_iiiiiii_param_10,
	.param .u64 .ptr .align 1 _Z15lint3d_bell_gpuPfS_S_S_S_S_S_S_S_S_S_PiS0_S0_iiiiiii_param_11,
	.param .u64 .ptr .align 1 _Z15lint3d_bell_gpuPfS_S_S_S_S_S_S_S_S_S_PiS0_S0_iiiiiii_param_12,
	.param .u64 .ptr .align 1 _Z15lint3d_bell_gpuPfS_S_S_S_S_S_S_S_S_S_PiS0_S0_iiiiiii_param_13,
	.param .u32 _Z15lint3d_bell_gpuPfS_S_S_S_S_S_S_S_S_S_PiS0_S0_iiiiiii_param_14,
	.param .u32 _Z15lint3d_bell_gpuPfS_S_S_S_S_S_S_S_S_S_PiS0_S0_iiiiiii_param_15,
	.param .u32 _Z15lint3d_bell_gpuPfS_S_S_S_S_S_S_S_S_S_PiS0_S0_iiiiiii_param_16,
	.param .u32 _Z15lint3d_bell_gpuPfS_S_S_S_S_S_S_S_S_S_PiS0_S0_iiiiiii_param_17,
	.param .u32 _Z15lint3d_bell_gpuPfS_S_S_S_S_S_S_S_S_S_PiS0_S0_iiiiiii_param_18,
	.param .u32 _Z15lint3d_bell_gpuPfS_S_S_S_S_S_S_S_S_S_PiS0_S0_iiiiiii_param_19,
	.param .u32 _Z15lint3d_bell_gpuPfS_S_S_S_S_S_S_S_S_S_PiS0_S0_iiiiiii_param_20
)
{
	.reg .b32 	%r<32>;
	.reg .b32 	%f<28>;
	.reg .b64 	%rd<52>;

	ld.param.u64 	%rd1, [_Z15lint3d_bell_gpuPfS_S_S_S_S_S_S_S_S_S_PiS0_S0_iiiiiii_param_0];
	ld.param.u64 	%rd2, [_Z15lint3d_bell_gpuPfS_S_S_S_S_S_S_S_S_S_PiS0_S0_iiiiiii_param_1];
	ld.param.u64 	%rd3, [_Z15lint3d_bell_gpuPfS_S_S_S_S_S_S_S_S_S_PiS0_S0_iiiiiii_param_2];
	ld.param.u64 	%rd4, [_Z15lint3d_bell_gpuPfS_S_S_S_S_S_S_S_S_S_PiS0_S0_iiiiiii_param_3];
	ld.param.u64 	%rd5, [_Z15lint3d_bell_gpuPfS_S_S_S_S_S_S_S_S_S_PiS0_S0_iiiiiii_param_4];
	ld.param.u64 	%rd6, [_Z15lint3d_bell_gpuPfS_S_S_S_S_S_S_S_S_S_PiS0_S0_iiiiiii_param_5];
	ld.param.u64 	%rd7, [_Z15lint3d_bell_gpuPfS_S_S_S_S_S_S_S_S_S_PiS0_S0_iiiiiii_param_6];
	ld.param.u64 	%rd8, [_Z15lint3d_bell_gpuPfS_S_S_S_S_S_S_S_S_S_PiS0_S0_iiiiiii_param_7];
	ld.param.u64 	%rd9, [_Z15lint3d_bell_gpuPfS_S_S_S_S_S_S_S_S_S_PiS0_S0_iiiiiii_param_8];
	ld.param.u64 	%rd10, [_Z15lint3d_bell_gpuPfS_S_S_S_S_S_S_S_S_S_PiS0_S0_iiiiiii_param_9];
	ld.param.u64 	%rd11, [_Z15lint3d_bell_gpuPfS_S_S_S_S_S_S_S_S_S_PiS0_S0_iiiiiii_param_10];
	ld.param.u64 	%rd12, [_Z15lint3d_bell_gpuPfS_S_S_S_S_S_S_S_S_S_PiS0_S0_iiiiiii_param_11];
	ld.param.u64 	%rd13, [_Z15lint3d_bell_gpuPfS_S_S_S_S_S_S_S_S_S_PiS0_S0_iiiiiii_param_12];
	ld.param.u64 	%rd14, [_Z15lint3d_bell_gpuPfS_S_S_S_S_S_S_S_S_S_PiS0_S0_iiiiiii_param_13];
	ld.param.u32 	%r1, [_Z15lint3d_bell_gpuPfS_S_S_S_S_S_S_S_S_S_PiS0_S0_iiiiiii_param_14];
	ld.param.u32 	%r2, [_Z15lint3d_bell_gpuPfS_S_S_S_S_S_S_S_S_S_PiS0_S0_iiiiiii_param_15];
	ld.param.u32 	%r3, [_Z15lint3d_bell_gpuPfS_S_S_S_S_S_S_S_S_S_PiS0_S0_iiiiiii_param_16];
	ld.param.u32 	%r4, [_Z15lint3d_bell_gpuPfS_S_S_S_S_S_S_S_S_S_PiS0_S0_iiiiiii_param_17];
	ld.param.u32 	%r5, [_Z15lint3d_bell_gpuPfS_S_S_S_S_S_S_S_S_S_PiS0_S0_iiiiiii_param_18];
	ld.param.u32 	%r6, [_Z15lint3d_bell_gpuPfS_S_S_S_S_S_S_S_S_S_PiS0_S0_iiiiiii_param_19];
	ld.param.u32 	%r7, [_Z15lint3d_bell_gpuPfS_S_S_S_S_S_S_S_S_S_PiS0_S0_iiiiiii_param_20];
	cvta.to.global.u64 	%rd15, %rd10;
	cvta.to.global.u64 	%rd16, %rd9;
	cvta.to.global.u64 	%rd17, %rd8;
	cvta.to.global.u64 	%rd18, %rd7;
	cvta.to.global.u64 	%rd19, %rd6;
	cvta.to.global.u64 	%rd20, %rd5;
	cvta.to.global.u64 	%rd21, %rd4;
	cvta.to.global.u64 	%rd22, %rd1;
	cvta.to.global.u64 	%rd23, %rd3;
	cvta.to.global.u64 	%rd24, %rd14;
	cvta.to.global.u64 	%rd25, %rd12;
	cvta.to.global.u64 	%rd26, %rd13;
	cvta.to.global.u64 	%rd27, %rd11;
	cvta.to.global.u64 	%rd28, %rd2;
	mov.u32 	%r8, %tid.x;
	mov.u32 	%r9, %tid.y;
	mov.u32 	%r10, %tid.z;
	mov.u32 	%r11, %ctaid.x;
	mad.lo.s32 	%r12, %r2, %r1, %r4;
	mad.lo.s32 	%r13, %r12, %r3, %r11;
	mul.wide.s32 	%rd29, %r13, 4;
	add.s64 	%rd30, %rd28, %rd29;
	ld.global.f32 	%f1, [%rd30];
	shl.b32 	%r14, %r5, 1;
	mad.lo.s32 	%r15, %r9, %r14, %r9;
	add.s32 	%r16, %r15, %r10;
	mad.lo.s32 	%r17, %r16, %r14, %r16;
	add.s32 	%r18, %r17, %r8;
	mul.wide.s32 	%rd31, %r18, 4;
	add.s64 	%rd32, %rd27, %rd31;
	ld.global.f32 	%f2, [%rd32];
	mul.f32 	%f3, %f1, %f2;
	mul.wide.u32 	%rd33, %r11, 4;
	add.s64 	%rd34, %rd26, %rd33;
	ld.global.u32 	%r19, [%rd34];
	sub.s32 	%r20, %r19, %r5;
	add.s32 	%r21, %r20, %r9;
	add.s64 	%rd35, %rd25, %rd33;
	ld.global.u32 	%r22, [%rd35];
	sub.s32 	%r23, %r22, %r5;
	add.s32 	%r24, %r23, %r10;
	add.s64 	%rd36, %rd24, %rd33;
	ld.global.u32 	%r25, [%rd36];
	sub.s32 	%r26, %r25, %r5;
	add.s32 	%r27, %r26, %r8;
	mul.lo.s32 	%r28, %r7, %r6;
	mul.lo.s32 	%r29, %r21, %r28;
	mad.lo.s32 	%r30, %r24, %r6, %r29;
	add.s32 	%r31, %r30, %r27;
	mul.wide.s32 	%rd37, %r31, 4;
	add.s64 	%rd38, %rd22, %rd37;
	add.s64 	%rd39, %rd23, %rd33;
	ld.global.f32 	%f4, [%rd39];
	mul.f32 	%f5, %f3, %f4;
	atom.global.add.f32 	%f6, [%rd38], %f5;
	mul.wide.s32 	%rd40, %r6, 4;
	add.s64 	%rd41, %rd38, %rd40;
	add.s64 	%rd42, %rd21, %rd33;
	ld.global.f32 	%f7, [%rd42];
	mul.f32 	%f8, %f3, %f7;
	atom.global.add.f32 	%f9, [%rd41], %f8;
	add.s64 	%rd43, %rd20, %rd33;
	ld.global.f32 	%f10, [%rd43];
	mul.f32 	%f11, %f3, %f10;
	atom.global.add.f32 	%f12, [%rd38], %f11;
	add.s64 	%rd44, %rd19, %rd33;
	ld.global.f32 	%f13, [%rd44];
	mul.f32 	%f14, %f3, %f13;
	atom.global.add.f32 	%f15, [%rd41], %f14;
	mul.wide.s32 	%rd45, %r28, 4;
	add.s64 	%rd46, %rd38, %rd45;
	add.s64 	%rd47, %rd18, %rd33;
	ld.global.f32 	%f16, [%rd47];
	mul.f32 	%f17, %f3, %f16;
	atom.global.add.f32 	%f18, [%rd46], %f17;
	add.s64 	%rd48, %rd46, %rd40;
	add.s64 	%rd49, %rd17, %rd33;
	ld.global.f32 	%f19, [%rd49];
	mul.f32 	%f20, %f3, %f19;
	atom.global.add.f32 	%f21, [%rd48], %f20;
	add.s64 	%rd50, %rd16, %rd33;
	ld.global.f32 	%f22, [%rd50];
	mul.f32 	%f23, %f3, %f22;
	atom.global.add.f32 	%f24, [%rd46], %f23;
	add.s64 	%rd51, %rd15, %rd33;
	ld.global.f32 	%f25, [%rd51];
	mul.f32 	%f26, %f3, %f25;
	atom.global.add.f32 	%f27, [%rd48], %f26;
	ret;

}
	// .globl	_Z5solvePfS_S_S_ffffiii
.visible .entry _Z5solvePfS_S_S_ffffiii(
	.param .u64 .ptr .align 1 _Z5solvePfS_S_S_ffffiii_param_0,
	.param .u64 .ptr .align 1 _Z5solvePfS_S_S_ffffiii_param_1,
	.param .u64 .ptr .align 1 _Z5solvePfS_S_S_ffffiii_param_2,
	.param .u64 .ptr .align 1 _Z5solvePfS_S_S_ffffiii_param_3,
	.param .f32 _Z5solvePfS_S_S_ffffiii_param_4,
	.param .f32 _Z5solvePfS_S_S_ffffiii_param_5,
	.param .f32 _Z5solvePfS_S_S_ffffiii_param_6,
	.param .f32 _Z5solvePfS_S_S_ffffiii_param_7,
	.param .u32 _Z5solvePfS_S_S_ffffiii_param_8,
	.param .u32 _Z5solvePfS_S_S_ffffiii_param_9,
	.param .u32 _Z5solvePfS_S_S_ffffiii_param_10
)
{
	.reg .pred 	%p<19>;
	.reg .b32 	%r<35>;
	.reg .b32 	%f<40>;
	.reg .b64 	%rd<32>;

	ld.param.u64 	%rd2, [_Z5solvePfS_S_S_ffffiii_param_0];
	ld.param.u64 	%rd5, [_Z5solvePfS_S_S_ffffiii_param_1];
	ld.param.u64 	%rd3, [_Z5solvePfS_S_S_ffffiii_param_2];
	ld.param.u64 	%rd4, [_Z5solvePfS_S_S_ffffiii_param_3];
	ld.param.f32 	%f6, [_Z5solvePfS_S_S_ffffiii_param_4];
	ld.param.f32 	%f7, [_Z5solvePfS_S_S_ffffiii_param_5];
	ld.param.f32 	%f8, [_Z5solvePfS_S_S_ffffiii_param_6];
	ld.param.f32 	%f9, [_Z5solvePfS_S_S_ffffiii_param_7];
	ld.param.u32 	%r9, [_Z5solvePfS_S_S_ffffiii_param_8];
	ld.param.u32 	%r12, [_Z5solvePfS_S_S_ffffiii_param_9];
	ld.param.u32 	%r11, [_Z5solvePfS_S_S_ffffiii_param_10];
	cvta.to.global.u64 	%rd1, %rd5;
	mov.u32 	%r13, %tid.x;
	mov.u32 	%r14, %ctaid.x;
	mov.u32 	%r15, %ntid.x;
	mad.lo.s32 	%r1, %r14, %r15, %r13;
	mov.u32 	%r16, %tid.y;
	mov.u32 	%r17, %ctaid.y;
	mov.u32 	%r18, %ntid.y;
	mad.lo.s32 	%r19, %r17, %r18, %r16;
	mov.u32 	%r20, %tid.z;
	mov.u32 	%r21, %ctaid.z;
	mov.u32 	%r22, %ntid.z;
	mad.lo.s32 	%r3, %r21, %r22, %r20;
	setp.ge.s32 	%p3, %r1, %r9;
	setp.ge.s32 	%p4, %r19, %r12;
	or.pred  	%p5, %p3, %p4;
	setp.ge.s32 	%p6, %r3, %r11;
	or.pred  	%p7, %p5, %p6;
	@%p7 bra 	$L__BB1_7;
	mul.lo.s32 	%r4, %r9, %r19;
	mul.lo.s32 	%r5, %r4, %r11;
	mul.lo.s32 	%r6, %r9, %r3;
	add.s32 	%r7, %r6, %r1;
	add.s32 	%r8, %r7, %r5;
	setp.lt.s32 	%p9, %r1, 4;
	add.s32 	%r23, %r9, -4;
	setp.ge.s32 	%p10, %r1, %r23;
	or.pred  	%p11, %p9, %p10;
	setp.lt.u32 	%p12, %r19, 4;
	mov.pred 	%p18, 0;
	or.pred  	%p13, %p12, %p11;
	@%p13 bra 	$L__BB1_3;
	add.s32 	%r24, %r12, -4;
	setp.lt.s32 	%p18, %r19, %r24;
$L__BB1_3:
	setp.gt.u32 	%p14, %r3, 3;
	and.pred  	%p15, %p18, %p14;
	add.s32 	%r25, %r11, -4;
	setp.lt.s32 	%p16, %r3, %r25;
	and.pred  	%p17, %p15, %p16;
	@%p17 bra 	$L__BB1_5;
	mul.wide.s32 	%rd6, %r8, 4;
	add.s64 	%rd7, %rd1, %rd6;
	ld.global.f32 	%f38, [%rd7];
	mov.f32 	%f39, 0f3F800000;
	bra.uni 	$L__BB1_6;
$L__BB1_5:
	cvt.s64.s32 	%rd8, %r5;
	cvt.s64.s32 	%rd9, %r6;
	cvt.s64.s32 	%rd10, %r1;
	add.s64 	%rd11, %rd10, %rd9;
	add.s64 	%rd12, %rd11, %rd8;
	shl.b64 	%rd13, %rd12, 2;
	add.s64 	%rd14, %rd1, %rd13;
	ld.global.f32 	%f11, [%rd14+4];
	mul.wide.s32 	%rd15, %r8, 4;
	add.s64 	%rd16, %rd1, %rd15;
	ld.global.f32 	%f38, [%rd16];
	add.f32 	%f12, %f38, %f38;
	sub.f32 	%f13, %f11, %f12;
	ld.global.f32 	%f14, [%rd14+-4];
	add.f32 	%f15, %f14, %f13;
	mul.f32 	%f16, %f6, %f6;
	div.rn.f32 	%f17, %f15, %f16;
	add.s32 	%r26, %r4, %r9;
	mad.lo.s32 	%r27, %r26, %r11, %r7;
	mul.wide.s32 	%rd17, %r27, 4;
	add.s64 	%rd18, %rd1, %rd17;
	ld.global.f32 	%f18, [%rd18];
	sub.f32 	%f19, %f18, %f12;
	shl.b32 	%r28, %r9, 1;
	sub.s32 	%r29, %r26, %r28;
	mad.lo.s32 	%r30, %r29, %r11, %r7;
	mul.wide.s32 	%rd19, %r30, 4;
	add.s64 	%rd20, %rd1, %rd19;
	ld.global.f32 	%f20, [%rd20];
	add.f32 	%f21, %f20, %f19;
	mul.f32 	%f22, %f7, %f7;
	div.rn.f32 	%f23, %f21, %f22;
	add.s32 	%r31, %r6, %r9;
	mul.wide.s32 	%rd21, %r9, 4;
	add.s64 	%rd22, %rd16, %rd21;
	ld.global.f32 	%f24, [%rd22];
	sub.f32 	%f25, %f24, %f12;
	sub.s32 	%r32, %r31, %r28;
	add.s32 	%r33, %r32, %r1;
	add.s32 	%r34, %r33, %r5;
	mul.wide.s32 	%rd23, %r34, 4;
	add.s64 	%rd24, %rd1, %rd23;
	ld.global.f32 	%f26, [%rd24];
	add.f32 	%f27, %f26, %f25;
	mul.f32 	%f28, %f8, %f8;
	div.rn.f32 	%f29, %f27, %f28;
	add.f32 	%f30, %f17, %f23;
	add.f32 	%f39, %f30, %f29;
$L__BB1_6:
	mul.f32 	%f31, %f9, %f9;
	cvta.to.global.u64 	%rd25, %rd4;
	mul.wide.s32 	%rd26, %r8, 4;
	add.s64 	%rd27, %rd25, %rd26;
	ld.global.f32 	%f32, [%rd27];
	mul.f32 	%f33, %f39, %f32;
	add.f32 	%f34, %f38, %f38;
	fma.rn.f32 	%f35, %f31, %f33, %f34;
	cvta.to.global.u64 	%rd28, %rd3;
	add.s64 	%rd29, %rd28, %rd26;
	ld.global.f32 	%f36, [%rd29];
	sub.f32 	%f37, %f35, %f36;
	cvta.to.global.u64 	%rd30, %rd2;
	add.s64 	%rd31, %rd30, %rd26;
	st.global.f32 	[%rd31], %f37;
$L__BB1_7:
	ret;

}
	// .globl	_Z5shiftPfS_S_iii
.visible .entry _Z5shiftPfS_S_iii(
	.param .u64 .ptr .align 1 _Z5shiftPfS_S_iii_param_0,
	.param .u64 .ptr .align 1 _Z5shiftPfS_S_iii_param_1,
	.param .u64 .ptr .align 1 _Z5shiftPfS_S_iii_param_2,
	.param .u32 _Z5shiftPfS_S_iii_param_3,
	.param .u32 _Z5shiftPfS_S_iii_param_4,
	.param .u32 _Z5shiftPfS_S_iii_param_5
)
{
	.reg .pred 	%p<6>;
	.reg .b32 	%r<20>;
	.reg .b32 	%f<3>;
	.reg .b64 	%rd<11>;

	ld.param.u64 	%rd1, [_Z5shiftPfS_S_iii_param_0];
	ld.param.u64 	%rd2, [_Z5shiftPfS_S_iii_param_1];
	ld.param.u64 	%rd3, [_Z5shiftPfS_S_iii_param_2];
	ld.param.u32 	%r4, [_Z5shiftPfS_S_iii_param_3];
	ld.param.u32 	%r6, [_Z5shiftPfS_S_iii_param_4];
	ld.param.u32 	%r5, [_Z5shiftPfS_S_iii_param_5];
	mov.u32 	%r8, %tid.x;
	mov.u32 	%r9, %ctaid.x;
	mov.u32 	%r10, %ntid.x;
	mad.lo.s32 	%r1, %r9, %r10, %r8;
	mov.u32 	%r11, %tid.y;
	mov.u32 	%r12, %ctaid.y;
	mov.u32 	%r13, %ntid.y;
	mad.lo.s32 	%r14, %r12, %r13, %r11;
	mov.u32 	%r15, %tid.z;
	mov.u32 	%r16, %ctaid.z;
	mov.u32 	%r17, %ntid.z;
	mad.lo.s32 	%r3, %r16, %r17, %r15;
	setp.ge.s32 	%p1, %r1, %r4;
	setp.ge.s32 	%p2, %r14, %r6;
	or.pred  	%p3, %p1, %p2;
	setp.ge.s32 	%p4, %r3, %r5;
	or.pred  	%p5, %p3, %p4;
	@%p5 bra 	$L__BB2_2;
	cvta.to.global.u64 	%rd4, %rd2;
	cvta.to.global.u64 	%rd5, %rd3;
	cvta.to.global.u64 	%rd6, %rd1;
	mad.lo.s32 	%r18, %r5, %r14, %r3;
	mad.lo.s32 	%r19, %r18, %r4, %r1;
	mul.wide.s32 	%rd7, %r19, 4;
	add.s64 	%rd8, %rd4, %rd7;
	ld.global.f32 	%f1, [%rd8];
	add.s64 	%rd9, %rd5, %rd7;
	st.global.f32 	[%rd9], %f1;
	add.s64 	%rd10, %rd6, %rd7;
	ld.global.f32 	%f2, [%rd10];
	st.global.f32 	[%rd8], %f2;
$L__BB2_2:
	ret;

}
	// .globl	_Z18lint3d_extract_gpuPfiiiiiS_PiS0_S0_S_S_S_S_S_S_S_S_
.visible .entry _Z18lint3d_extract_gpuPfiiiiiS_PiS0_S0_S_S_S_S_S_S_S_S_(
	.param .u64 .ptr .align 1 _Z18lint3d_extract_gpuPfiiiiiS_PiS0_S0_S_S_S_S_S_S_S_S__param_0,
	.param .u32 _Z18lint3d_extract_gpuPfiiiiiS_PiS0_S0_S_S_S_S_S_S_S_S__param_1,
	.param .u32 _Z18lint3d_extract_gpuPfiiiiiS_PiS0_S0_S_S_S_S_S_S_S_S__param_2,
	.param .u32 _Z18lint3d_extract_gpuPfiiiiiS_PiS0_S0_S_S_S_S_S_S_S_S__param_3,
	.param .u32 _Z18lint3d_extract_gpuPfiiiiiS_PiS0_S0_S_S_S_S_S_S_S_S__param_4,
	.param .u32 _Z18lint3d_extract_gpuPfiiiiiS_PiS0_S0_S_S_S_S_S_S_S_S__param_5,
	.param .u64 .ptr .align 1 _Z18lint3d_extract_gpuPfiiiiiS_PiS0_S0_S_S_S_S_S_S_S_S__param_6,
	.param .u64 .ptr .align 1 _Z18lint3d_extract_gpuPfiiiiiS_PiS0_S0_S_S_S_S_S_S_S_S__param_7,
	.param .u64 .ptr .align 1 _Z18lint3d_extract_gpuPfiiiiiS_PiS0_S0_S_S_S_S_S_S_S_S__param_8,
	.param .u64 .ptr .align 1 _Z18lint3d_extract_gpuPfiiiiiS_PiS0_S0_S_S_S_S_S_S_S_S__param_9,
	.param .u64 .ptr .align 1 _Z18lint3d_extract_gpuPfiiiiiS_PiS0_S0_S_S_S_S_S_S_S_S__param_10,
	.param .u64 .ptr .align 1 _Z18lint3d_extract_gpuPfiiiiiS_PiS0_S0_S_S_S_S_S_S_S_S__param_11,
	.param .u64 .ptr .align 1 _Z18lint3d_extract_gpuPfiiiiiS_PiS0_S0_S_S_S_S_S_S_S_S__param_12,
	.param .u64 .ptr .align 1 _Z18lint3d_extract_gpuPfiiiiiS_PiS0_S0_S_S_S_S_S_S_S_S__param_13,
	.param .u64 .ptr .align 1 _Z18lint3d_extract_gpuPfiiiiiS_PiS0_S0_S_S_S_S_S_S_S_S__param_14,
	.param .u64 .ptr .align 1 _Z18lint3d_extract_gpuPfiiiiiS_PiS0_S0_S_S_S_S_S_S_S_S__param_15,
	.param .u64 .ptr .align 1 _Z18lint3d_extract_gpuPfiiiiiS_PiS0_S0_S_S_S_S_S_S_S_S__param_16,
	.param .u64 .ptr .align 1 _Z18lint3d_extract_gpuPfiiiiiS_PiS0_S0_S_S_S_S_S_S_S_S__param_17
)
{
	.reg .pred 	%p<2>;
	.reg .b32 	%r<18>;
	.reg .b32 	%f<25>;
	.reg .b64 	%rd<54>;

	ld.param.u32 	%r5, [_Z18lint3d_extract_gpuPfiiiiiS_PiS0_S0_S_S_S_S_S_S_S_S__param_1];
	ld.param.u32 	%r6, [_Z18lint3d_extract_gpuPfiiiiiS_PiS0_S0_S_S_S_S_S_S_S_S__param_2];
	ld.param.u32 	%r3, [_Z18lint3d_extract_gpuPfiiiiiS_PiS0_S0_S_S_S_S_S_S_S_S__param_3];
	ld.param.u32 	%r4, [_Z18lint3d_extract_gpuPfiiiiiS_PiS0_S0_S_S_S_S_S_S_S_S__param_5];
	ld.param.u64 	%rd2, [_Z18lint3d_extract_gpuPfiiiiiS_PiS0_S0_S_S_S_S_S_S_S_S__param_6];
	ld.param.u64 	%rd3, [_Z18lint3d_extract_gpuPfiiiiiS_PiS0_S0_S_S_S_S_S_S_S_S__param_7];
	ld.param.u64 	%rd6, [_Z18lint3d_extract_gpuPfiiiiiS_PiS0_S0_S_S_S_S_S_S_S_S__param_10];
	ld.param.u64 	%rd7, [_Z18lint3d_extract_gpuPfiiiiiS_PiS0_S0_S_S_S_S_S_S_S_S__param_11];
	ld.param.u64 	%rd8, [_Z18lint3d_extract_gpuPfiiiiiS_PiS0_S0_S_S_S_S_S_S_S_S__param_12];
	ld.param.u64 	%rd9, [_Z18lint3d_extract_gpuPfiiiiiS_PiS0_S0_S_S_S_S_S_S_S_S__param_13];
	ld.param.u64 	%rd11, [_Z18lint3d_extract_gpuPfiiiiiS_PiS0_S0_S_S_S_S_S_S_S_S__param_15];
	mov.u32 	%r7, %tid.x;
	mov.u32 	%r8, %ctaid.x;
	mov.u32 	%r9, %ntid.x;
	mad.lo.s32 	%r1, %r8, %r9, %r7;
	mul.lo.s32 	%r2, %r6, %r5;
	setp.ge.s32 	%p1, %r1, %r6;
	@%p1 bra 	$L__BB3_2;
	ld.param.u64 	%rd53, [_Z18lint3d_extract_gpuPfiiiiiS_PiS0_S0_S_S_S_S_S_S_S_S__param_17];
	ld.param.u64 	%rd52, [_Z18lint3d_extract_gpuPfiiiiiS_PiS0_S0_S_S_S_S_S_S_S_S__param_16];
	ld.param.u64 	%rd51, [_Z18lint3d_extract_gpuPfiiiiiS_PiS0_S0_S_S_S_S_S_S_S_S__param_14];
	ld.param.u64 	%rd50, [_Z18lint3d_extract_gpuPfiiiiiS_PiS0_S0_S_S_S_S_S_S_S_S__param_9];
	ld.param.u64 	%rd49, [_Z18lint3d_extract_gpuPfiiiiiS_PiS0_S0_S_S_S_S_S_S_S_S__param_8];
	ld.param.u64 	%rd48, [_Z18lint3d_extract_gpuPfiiiiiS_PiS0_S0_S_S_S_S_S_S_S_S__param_0];
	cvta.to.global.u64 	%rd14, %rd49;
	cvta.to.global.u64 	%rd15, %rd50;
	cvta.to.global.u64 	%rd16, %rd3;
	cvta.to.global.u64 	%rd17, %rd2;
	cvta.to.global.u64 	%rd18, %rd6;
	cvta.to.global.u64 	%rd19, %rd7;
	cvta.to.global.u64 	%rd20, %rd8;
	cvta.to.global.u64 	%rd21, %rd9;
	cvta.to.global.u64 	%rd22, %rd51;
	cvta.to.global.u64 	%rd23, %rd11;
	cvta.to.global.u64 	%rd24, %rd52;
	cvta.to.global.u64 	%rd25, %rd53;
	cvta.to.global.u64 	%rd26, %rd48;
	mul.wide.s32 	%rd27, %r1, 4;
	add.s64 	%rd28, %rd14, %rd27;
	ld.global.u32 	%r10, [%rd28];
	mul.lo.s32 	%r11, %r4, %r3;
	add.s64 	%rd29, %rd15, %rd27;
	ld.global.u32 	%r12, [%rd29];
	mul.lo.s32 	%r13, %r12, %r3;
	mad.lo.s32 	%r14, %r11, %r10, %r13;
	add.s64 	%rd30, %rd16, %rd27;
	ld.global.u32 	%r15, [%rd30];
	add.s32 	%r16, %r14, %r15;
	mul.wide.s32 	%rd31, %r16, 4;
	add.s64 	%rd32, %rd17, %rd31;
	ld.global.f32 	%f1, [%rd32];
	add.s64 	%rd33, %rd18, %rd27;
	ld.global.f32 	%f2, [%rd33];
	mul.wide.s32 	%rd34, %r3, 4;
	add.s64 	%rd35, %rd32, %rd34;
	ld.global.f32 	%f3, [%rd35];
	add.s64 	%rd36, %rd19, %rd27;
	ld.global.f32 	%f4, [%rd36];
	mul.f32 	%f5, %f3, %f4;
	fma.rn.f32 	%f6, %f1, %f2, %f5;
	ld.global.f32 	%f7, [%rd32+4];
	add.s64 	%rd37, %rd20, %rd27;
	ld.global.f32 	%f8, [%rd37];
	fma.rn.f32 	%f9, %f7, %f8, %f6;
	ld.global.f32 	%f10, [%rd35+4];
	add.s64 	%rd38, %rd21, %rd27;
	ld.global.f32 	%f11, [%rd38];
	fma.rn.f32 	%f12, %f10, %f11, %f9;
	mul.wide.s32 	%rd39, %r11, 4;
	add.s64 	%rd40, %rd32, %rd39;
	ld.global.f32 	%f13, [%rd40];
	add.s64 	%rd41, %rd22, %rd27;
	ld.global.f32 	%f14, [%rd41];
	fma.rn.f32 	%f15, %f13, %f14, %f12;
	add.s64 	%rd42, %rd40, %rd34;
	ld.global.f32 	%f16, [%rd42];
	add.s64 	%rd43, %rd23, %rd27;
	ld.global.f32 	%f17, [%rd43];
	fma.rn.f32 	%f18, %f16, %f17, %f15;
	ld.global.f32 	%f19, [%rd40+4];
	add.s64 	%rd44, %rd24, %rd27;
	ld.global.f32 	%f20, [%rd44];
	fma.rn.f32 	%f21, %f19, %f20, %f18;
	ld.global.f32 	%f22, [%rd42+4];
	add.s64 	%rd45, %rd25, %rd27;
	ld.global.f32 	%f23, [%rd45];
	fma.rn.f32 	%f24, %f22, %f23, %f21;
	add.s32 	%r17, %r2, %r1;
	mul.wide.s32 	%rd46, %r17, 4;
	add.s64 	%rd47, %rd26, %rd46;
	st.global.f32 	[%rd47], %f24;
$L__BB3_2:
	ret;

}
	// .globl	_Z8freeSurfPfiiii
.visible .entry _Z8freeSurfPfiiii(
	.param .u64 .ptr .align 1 _Z8freeSurfPfiiii_param_0,
	.param .u32 _Z8freeSurfPfiiii_param_1,
	.param .u32 _Z8freeSurfPfiiii_param_2,
	.param .u32 _Z8freeSurfPfiiii_param_3,
	.param .u32 _Z8freeSurfPfiiii_param_4
)
{
	.reg .pred 	%p<6>;
	.reg .b32 	%r<22>;
	.reg .b64 	%rd<5>;

	ld.param.u64 	%rd1, [_Z8freeSurfPfiiii_param_0];
	ld.param.u32 	%r4, [_Z8freeSurfPfiiii_param_1];
	ld.param.u32 	%r6, [_Z8freeSurfPfiiii_param_2];
	ld.param.u32 	%r5, [_Z8freeSurfPfiiii_param_3];
	ld.param.u32 	%r8, [_Z8freeSurfPfiiii_param_4];
	mov.u32 	%r9, %tid.x;
	mov.u32 	%r10, %ctaid.x;
	mov.u32 	%r11, %ntid.x;
	mad.lo.s32 	%r1, %r10, %r11, %r9;
	mov.u32 	%r12, %tid.y;
	mov.u32 	%r13, %ctaid.y;
	mov.u32 	%r14, %ntid.y;
	mad.lo.s32 	%r15, %r13, %r14, %r12;
	mov.u32 	%r16, %tid.z;
	mov.u32 	%r17, %ctaid.z;
	mov.u32 	%r18, %ntid.z;
	mad.lo.s32 	%r3, %r17, %r18, %r16;
	setp.ge.s32 	%p1, %r1, %r4;
	setp.ge.s32 	%p2, %r15, %r6;
	or.pred  	%p3, %p1, %p2;
	setp.ge.s32 	%p4, %r3, %r8;
	or.pred  	%p5, %p3, %p4;
	@%p5 bra 	$L__BB4_2;
	cvta.to.global.u64 	%rd2, %rd1;
	mad.lo.s32 	%r19, %r5, %r15, %r3;
	mad.lo.s32 	%r20, %r19, %r4, %r1;
	mul.wide.s32 	%rd3, %r20, 4;
	add.s64 	%rd4, %rd2, %rd3;
	mov.b32 	%r21, 0;
	st.global.u32 	[%rd4], %r21;
$L__BB4_2:
	ret;

}
	// .globl	_Z12spongeKernelPfiiii
.visible .entry _Z12spongeKernelPfiiii(
	.param .u64 .ptr .align 1 _Z12spongeKernelPfiiii_param_0,
	.param .u32 _Z12spongeKernelPfiiii_param_1,
	.param .u32 _Z12spongeKernelPfiiii_param_2,
	.param .u32 _Z12spongeKernelPfiiii_param_3,
	.param .u32 _Z12spongeKernelPfiiii_param_4
)
{
	.reg .pred 	%p<18>;
	.reg .b32 	%r<58>;
	.reg .b32 	%f<9>;
	.reg .b64 	%rd<5>;
	.reg .b64 	%fd<69>;

	ld.param.u64 	%rd2, [_Z12spongeKernelPfiiii_param_0];
	ld.param.u32 	%r10, [_Z12spongeKernelPfiiii_param_1];
	ld.param.u32 	%r14, [_Z12spongeKernelPfiiii_param_2];
	ld.param.u32 	%r12, [_Z12spongeKernelPfiiii_param_3];
	ld.param.u32 	%r13, [_Z12spongeKernelPfiiii_param_4];
	mov.u32 	%r15, %tid.x;
	mov.u32 	%r16, %ctaid.x;
	mov.u32 	%r17, %ntid.x;
	mad.lo.s32 	%r1, %r16, %r17, %r15;
	mov.u32 	%r18, %tid.y;
	mov.u32 	%r19, %ctaid.y;
	mov.u32 	%r20, %ntid.y;
	mad.lo.s32 	%r21, %r19, %r20, %r18;
	mov.u32 	%r22, %tid.z;
	mov.u32 	%r23, %ctaid.z;
	mov.u32 	%r24, %ntid.z;
	mad.lo.s32 	%r3, %r23, %r24, %r22;
	setp.ge.s32 	%p1, %r1, %r10;
	setp.ge.s32 	%p2, %r21, %r14;
	or.pred  	%p3, %p1, %p2;
	setp.ge.s32 	%p4, %r3, %r12;
	or.pred  	%p5, %p3, %p4;
	@%p5 bra 	$L__BB5_11;
	cvta.to.global.u64 	%rd3, %rd2;
	min.s32 	%r25, %r1, %r21;
	setp.ge.s32 	%p6, %r25, %r13;
	mad.lo.s32 	%r26, %r12, %r21, %r3;
	mad.lo.s32 	%r27, %r26, %r10, %r1;
	mul.wide.s32 	%rd4, %r27, 4;
	add.s64 	%rd1, %rd3, %rd4;
	@%p6 bra 	$L__BB5_6;
	sub.s32 	%r28, %r13, %r1;
	cvt.rn.f64.s32 	%fd13, %r28;
	add.f64 	%fd14, %fd13, 0dBFF0000000000000;
	mul.f64 	%fd15, %fd14, 0dBFBAF8E8A0000000;
	cvt.rn.f64.s32 	%fd16, %r13;
	div.rn.f64 	%fd1, %fd15, %fd16;
	abs.f64 	%fd2, %fd1;
	neg.f64 	%fd17, %fd2;
	fma.rn.f64 	%fd18, %fd2, 0dBFF71547652B82FE, 0d4338000000000000;
	{
	.reg .b32 %temp; 
	mov.b64 	{%r4, %temp}, %fd18;
	}
	mov.f64 	%fd19, 0dC338000000000000;
	add.rn.f64 	%fd20, %fd18, %fd19;
	fma.rn.f64 	%fd21, %fd20, 0dBFE62E42FEFA39EF, %fd17;
	fma.rn.f64 	%fd22, %fd20, 0dBC7ABC9E3B39803F, %fd21;
	fma.rn.f64 	%fd23, %fd22, 0d3E5ADE1569CE2BDF, 0d3E928AF3FCA213EA;
	fma.rn.f64 	%fd24, %fd23, %fd22, 0d3EC71DEE62401315;
	fma.rn.f64 	%fd25, %fd24, %fd22, 0d3EFA01997C89EB71;
	fma.rn.f64 	%fd26, %fd25, %fd22, 0d3F2A01A014761F65;
	fma.rn.f64 	%fd27, %fd26, %fd22, 0d3F56C16C1852B7AF;
	fma.rn.f64 	%fd28, %fd27, %fd22, 0d3F81111111122322;
	fma.rn.f64 	%fd29, %fd28, %fd22, 0d3FA55555555502A1;
	fma.rn.f64 	%fd30, %fd29, %fd22, 0d3FC5555555555511;
	fma.rn.f64 	%fd31, %fd30, %fd22, 0d3FE000000000000B;
	fma.rn.f64 	%fd32, %fd31, %fd22, 0d3FF0000000000000;
	fma.rn.f64 	%fd33, %fd32, %fd22, 0d3FF0000000000000;
	{
	.reg .b32 %temp; 
	mov.b64 	{%r5, %temp}, %fd33;
	}
	{
	.reg .b32 %temp; 
	mov.b64 	{%temp, %r6}, %fd33;
	}
	shl.b32 	%r29, %r4, 20;
	add.s32 	%r30, %r29, %r6;
	mov.b64 	%fd67, {%r5, %r30};
	{
	.reg .b32 %temp; 
	mov.b64 	{%temp, %r31}, %fd17;
	}
	mov.b32 	%f3, %r31;
	abs.f32 	%f1, %f3;
	setp.lt.f32 	%p7, %f1, 0f4086232B;
	@%p7 bra 	$L__BB5_5;
	setp.ne.f64 	%p8, %fd1, 0d0000000000000000;
	mov.f64 	%fd34, 0d7FF0000000000000;
	sub.f64 	%fd35, %fd34, %fd2;
	selp.f64 	%fd67, 0d0000000000000000, %fd35, %p8;
	setp.geu.f32 	%p9, %f1, 0f40874800;
	@%p9 bra 	$L__BB5_5;
	shr.u32 	%r32, %r4, 31;
	add.s32 	%r33, %r4, %r32;
	shr.s32 	%r34, %r33, 1;
	shl.b32 	%r35, %r34, 20;
	add.s32 	%r36, %r6, %r35;
	mov.b64 	%fd36, {%r5, %r36};
	sub.s32 	%r37, %r4, %r34;
	shl.b32 	%r38, %r37, 20;
	add.s32 	%r39, %r38, 1072693248;
	mov.b32 	%r40, 0;
	mov.b64 	%fd37, {%r40, %r39};
	mul.f64 	%fd67, %fd37, %fd36;
$L__BB5_5:
	ld.global.f32 	%f4, [%rd1];
	cvt.f64.f32 	%fd38, %f4;
	mul.f64 	%fd39, %fd67, %fd38;
	cvt.rn.f32.f64 	%f5, %fd39;
	st.global.f32 	[%rd1], %f5;
$L__BB5_6:
	sub.s32 	%r41, %r10, %r13;
	setp.le.s32 	%p10, %r1, %r41;
	sub.s32 	%r42, %r14, %r13;
	setp.le.s32 	%p11, %r21, %r42;
	and.pred  	%p12, %p10, %p11;
	sub.s32 	%r43, %r12, %r13;
	setp.le.s32 	%p13, %r3, %r43;
	and.pred  	%p14, %p12, %p13;
	@%p14 bra 	$L__BB5_11;
	sub.s32 	%r44, %r1, %r10;
	add.s32 	%r45, %r44, %r13;
	cvt.rn.f64.s32 	%fd40, %r45;
	add.f64 	%fd41, %fd40, 0dBFF0000000000000;
	mul.f64 	%fd42, %fd41, 0dBFBAF8E8A0000000;
	cvt.rn.f64.s32 	%fd43, %r13;
	div.rn.f64 	%fd7, %fd42, %fd43;
	abs.f64 	%fd8, %fd7;
	neg.f64 	%fd44, %fd8;
	fma.rn.f64 	%fd45, %fd8, 0dBFF71547652B82FE, 0d4338000000000000;
	{
	.reg .b32 %temp; 
	mov.b64 	{%r7, %temp}, %fd45;
	}
	mov.f64 	%fd46, 0dC338000000000000;
	add.rn.f64 	%fd47, %fd45, %fd46;
	fma.rn.f64 	%fd48, %fd47, 0dBFE62E42FEFA39EF, %fd44;
	fma.rn.f64 	%fd49, %fd47, 0dBC7ABC9E3B39803F, %fd48;
	fma.rn.f64 	%fd50, %fd49, 0d3E5ADE1569CE2BDF, 0d3E928AF3FCA213EA;
	fma.rn.f64 	%fd51, %fd50, %fd49, 0d3EC71DEE62401315;
	fma.rn.f64 	%fd52, %fd51, %fd49, 0d3EFA01997C89EB71;
	fma.rn.f64 	%fd53, %fd52, %fd49, 0d3F2A01A014761F65;
	fma.rn.f64 	%fd54, %fd53, %fd49, 0d3F56C16C1852B7AF;
	fma.rn.f64 	%fd55, %fd54, %fd49, 0d3F81111111122322;
	fma.rn.f64 	%fd56, %fd55, %fd49, 0d3FA55555555502A1;
	fma.rn.f64 	%fd57, %fd56, %fd49, 0d3FC5555555555511;
	fma.rn.f64 	%fd58, %fd57, %fd49, 0d3FE000000000000B;
	fma.rn.f64 	%fd59, %fd58, %fd49, 0d3FF0000000000000;
	fma.rn.f64 	%fd60, %fd59, %fd49, 0d3FF0000000000000;
	{
	.reg .b32 %temp; 
	mov.b64 	{%r8, %temp}, %fd60;
	}
	{
	.reg .b32 %temp; 
	mov.b64 	{%temp, %r9}, %fd60;
	}
	shl.b32 	%r46, %r7, 20;
	add.s32 	%r47, %r46, %r9;
	mov.b64 	%fd68, {%r8, %r47};
	{
	.reg .b32 %temp; 
	mov.b64 	{%temp, %r48}, %fd44;
	}
	mov.b32 	%f6, %r48;
	abs.f32 	%f2, %f6;
	setp.lt.f32 	%p15, %f2, 0f4086232B;
	@%p15 bra 	$L__BB5_10;
	setp.ne.f64 	%p16, %fd7, 0d0000000000000000;
	mov.f64 	%fd61, 0d7FF0000000000000;
	sub.f64 	%fd62, %fd61, %fd8;
	selp.f64 	%fd68, 0d0000000000000000, %fd62, %p16;
	setp.geu.f32 	%p17, %f2, 0f40874800;
	@%p17 bra 	$L__BB5_10;
	shr.u32 	%r49, %r7, 31;
	add.s32 	%r50, %r7, %r49;
	shr.s32 	%r51, %r50, 1;
	shl.b32 	%r52, %r51, 20;
	add.s32 	%r53, %r9, %r52;
	mov.b64 	%fd63, {%r8, %r53};
	sub.s32 	%r54, %r7, %r51;
	shl.b32 	%r55, %r54, 20;
	add.s32 	%r56, %r55, 1072693248;
	mov.b32 	%r57, 0;
	mov.b64 	%fd64, {%r57, %r56};
	mul.f64 	%fd68, %fd64, %fd63;
$L__BB5_10:
	ld.global.f32 	%f7, [%rd1];
	cvt.f64.f32 	%fd65, %f7;
	mul.f64 	%fd66, %fd68, %fd65;
	cvt.rn.f32.f64 	%f8, %fd66;
	st.global.f32 	[%rd1], %f8;
$L__BB5_11:
	ret;

}


// ===== COMPILED SASS (sm_100) =====

	.target	sm_100

	.elftype	@"ET_EXEC"


//--------------------- .note.nv.tkinfo           --------------------------
	.section	.note.nv.tkinfo,"",@"SHT_NOTE"
	.sectionflags	@"SHF_NOTE_NV_TKINFO"
	.tkinfo
        /*0018*/ 	.word	0x00000002
        /*0030*/ 	.string	""
        /*0030*/ 	.string	"ptxas"
        /*0030*/ 	.string	"Cuda compilation tools, release 13.0, V13.0.88"
        /*0030*/ 	.string	"Build cuda_13.0.r13.0/compiler.36424714_0"
        /*0030*/ 	.string	"-arch sm_100 -m 64 "



//--------------------- .note.nv.cuinfo           --------------------------
	.section	.note.nv.cuinfo,"",@"SHT_NOTE"
	.sectionflags	@"SHF_NOTE_NV_CUINFO"
        /*0018*/ 	.short	0x0002
        /*001a*/ 	.short	0x0064
        /*001c*/ 	.short	0x0082
	.zero		2


//--------------------- .nv.info                  --------------------------
	.section	.nv.info,"",@"SHT_CUDA_INFO"
	.align	4


	//----- nvinfo : EIATTR_REGCOUNT
	.align		4
        /*0000*/ 	.byte	0x04, 0x2f
        /*0002*/ 	.short	(.L_1 - .L_0)
	.align		4
.L_0:
        /*0004*/ 	.word	index@(_Z15lint3d_bell_gpuPfS_S_S_S_S_S_S_S_S_S_PiS0_S0_iiiiiii)
        /*0008*/ 	.word	0x00000020


	//----- nvinfo : EIATTR_FRAME_SIZE
	.align		4
.L_1:
        /*000c*/ 	.byte	0x04, 0x11
        /*000e*/ 	.short	(.L_3 - .L_2)
	.align		4
.L_2:
        /*0010*/ 	.word	index@(_Z15lint3d_bell_gpuPfS_S_S_S_S_S_S_S_S_S_PiS0_S0_iiiiiii)
        /*0014*/ 	.word	0x00000000


	//----- nvinfo : EIATTR_REGCOUNT
	.align		4
.L_3:
        /*0018*/ 	.byte	0x04, 0x2f
        /*001a*/ 	.short	(.L_5 - .L_4)
	.align		4
.L_4:
        /*001c*/ 	.word	index@(_Z5solvePfS_S_S_ffffiii)
        /*0020*/ 	.word	0x00000018


	//----- nvinfo : EIATTR_FRAME_SIZE
	.align		4
.L_5:
        /*0024*/ 	.byte	0x04, 0x11
        /*0026*/ 	.short	(.L_7 - .L_6)
	.align		4
.L_6:
        /*0028*/ 	.word	index@($__internal_1_$__cuda_sm3x_div_rn_noftz_f32_slowpath)
        /*002c*/ 	.word	0x00000000


	//----- nvinfo : EIATTR_FRAME_SIZE
	.align		4
.L_7:
        /*0030*/ 	.byte	0x04, 0x11
        /*0032*/ 	.short	(.L_9 - .L_8)
	.align		4
.L_8:
        /*0034*/ 	.word	index@(_Z5solvePfS_S_S_ffffiii)
        /*0038*/ 	.word	0x00000000


	//----- nvinfo : EIATTR_REGCOUNT
	.align		4
.L_9:
        /*003c*/ 	.byte	0x04, 0x2f
        /*003e*/ 	.short	(.L_11 - .L_10)
	.align		4
.L_10:
        /*0040*/ 	.word	index@(_Z5shiftPfS_S_iii)
        /*0044*/ 	.word	0x0000000e


	//----- nvinfo : EIATTR_FRAME_SIZE
	.align		4
.L_11:
        /*0048*/ 	.byte	0x04, 0x11
        /*004a*/ 	.short	(.L_13 - .L_12)
	.align		4
.L_12:
        /*004c*/ 	.word	index@(_Z5shiftPfS_S_iii)
        /*0050*/ 	.word	0x00000000


	//----- nvinfo : EIATTR_REGCOUNT
	.align		4
.L_13:
        /*0054*/ 	.byte	0x04, 0x2f
        /*0056*/ 	.short	(.L_15 - .L_14)
	.align		4
.L_14:
        /*0058*/ 	.word	index@(_Z18lint3d_extract_gpuPfiiiiiS_PiS0_S0_S_S_S_S_S_S_S_S_)
        /*005c*/ 	.word	0x00000020


	//----- nvinfo : EIATTR_FRAME_SIZE
	.align		4
.L_15:
        /*0060*/ 	.byte	0x04, 0x11
        /*0062*/ 	.short	(.L_17 - .L_16)
	.align		4
.L_16:
        /*0064*/ 	.word	index@(_Z18lint3d_extract_gpuPfiiiiiS_PiS0_S0_S_S_S_S_S_S_S_S_)
        /*0068*/ 	.word	0x00000000


	//----- nvinfo : EIATTR_REGCOUNT
	.align		4
.L_17:
        /*006c*/ 	.byte	0x04, 0x2f
        /*006e*/ 	.short	(.L_19 - .L_18)
	.align		4
.L_18:
        /*0070*/ 	.word	index@(_Z8freeSurfPfiiii)
        /*0074*/ 	.word	0x0000000a


	//----- nvinfo : EIATTR_FRAME_SIZE
	.align		4
.L_19:
        /*0078*/ 	.byte	0x04, 0x11
        /*007a*/ 	.short	(.L_21 - .L_20)
	.align		4
.L_20:
        /*007c*/ 	.word	index@(_Z8freeSurfPfiiii)
        /*0080*/ 	.word	0x00000000


	//----- nvinfo : EIATTR_REGCOUNT
	.align		4
.L_21:
        /*0084*/ 	.byte	0x04, 0x2f
        /*0086*/ 	.short	(.L_23 - .L_22)
	.align		4
.L_22:
        /*0088*/ 	.word	index@(_Z12spongeKernelPfiiii)
        /*008c*/ 	.word	0x0000001c


	//----- nvinfo : EIATTR_FRAME_SIZE
	.align		4
.L_23:
        /*0090*/ 	.byte	0x04, 0x11
        /*0092*/ 	.short	(.L_25 - .L_24)
	.align		4
.L_24:
        /*0094*/ 	.word	index@($__internal_0_$__cuda_sm20_div_rn_f64_full)
        /*0098*/ 	.word	0x00000000


	//----- nvinfo : EIATTR_FRAME_SIZE
	.align		4
.L_25:
        /*009c*/ 	.byte	0x04, 0x11
        /*009e*/ 	.short	(.L_27 - .L_26)
	.align		4
.L_26:
        /*00a0*/ 	.word	index@(_Z12spongeKernelPfiiii)
        /*00a4*/ 	.word	0x00000000


	//----- nvinfo : EIATTR_MIN_STACK_SIZE
	.align		4
.L_27:
        /*00a8*/ 	.byte	0x04, 0x12
        /*00aa*/ 	.short	(.L_29 - .L_28)
	.align		4
.L_28:
        /*00ac*/ 	.word	index@(_Z12spongeKernelPfiiii)
        /*00b0*/ 	.word	0x00000000


	//----- nvinfo : EIATTR_MIN_STACK_SIZE
	.align		4
.L_29:
        /*00b4*/ 	.byte	0x04, 0x12
        /*00b6*/ 	.short	(.L_31 - .L_30)
	.align		4
.L_30:
        /*00b8*/ 	.word	index@(_Z8freeSurfPfiiii)
        /*00bc*/ 	.word	0x00000000


	//----- nvinfo : EIATTR_MIN_STACK_SIZE
	.align		4
.L_31:
        /*00c0*/ 	.byte	0x04, 0x12
        /*00c2*/ 	.short	(.L_33 - .L_32)
	.align		4
.L_32:
        /*00c4*/ 	.word	index@(_Z18lint3d_extract_gpuPfiiiiiS_PiS0_S0_S_S_S_S_S_S_S_S_)
        /*00c8*/ 	.word	0x00000000


	//----- nvinfo : EIATTR_MIN_STACK_SIZE
	.align		4
.L_33:
        /*00cc*/ 	.byte	0x04, 0x12
        /*00ce*/ 	.short	(.L_35 - .L_34)
	.align		4
.L_34:
        /*00d0*/ 	.word	index@(_Z5shiftPfS_S_iii)
        /*00d4*/ 	.word	0x00000000


	//----- nvinfo : EIATTR_MIN_STACK_SIZE
	.align		4
.L_35:
        /*00d8*/ 	.byte	0x04, 0x12
        /*00da*/ 	.short	(.L_37 - .L_36)
	.align		4
.L_36:
        /*00dc*/ 	.word	index@(_Z5solvePfS_S_S_ffffiii)
        /*00e0*/ 	.word	0x00000000


	//----- nvinfo : EIATTR_MIN_STACK_SIZE
	.align		4
.L_37:
        /*00e4*/ 	.byte	0x04, 0x12
        /*00e6*/ 	.short	(.L_39 - .L_38)
	.align		4
.L_38:
        /*00e8*/ 	.word	index@(_Z15lint3d_bell_gpuPfS_S_S_S_S_S_S_S_S_S_PiS0_S0_iiiiiii)
        /*00ec*/ 	.word	0x00000000
.L_39:


//--------------------- .nv.compat                --------------------------
	.section	.nv.compat,"",@"SHT_CUDA_COMPAT_INFO"
	.align	4
        /*0000*/ 	.byte	0x02, 0x09, 0x00, 0x00, 0x02, 0x02, 0x01, 0x00, 0x02, 0x05, 0x05, 0x00, 0x03, 0x07, 0x01, 0x01
        /*0010*/ 	.byte	0x02, 0x03, 0x00, 0x00, 0x02, 0x06, 0x01, 0x00, 0x04, 0x0b, 0x08, 0x00, 0x01, 0x00, 0x00, 0x00
        /*0020*/ 	.byte	0x00, 0x00, 0x00, 0x00


//--------------------- .nv.info._Z12spongeKernelPfiiii --------------------------
	.section	.nv.info._Z12spongeKernelPfiiii,"",@"SHT_CUDA_INFO"
	.sectionflags	@""
	.align	4


	//----- nvinfo : EIATTR_CUDA_API_VERSION
	.align		4
        /*0000*/ 	.byte	0x04, 0x37
        /*0002*/ 	.short	(.L_41 - .L_40)
.L_40:
        /*0004*/ 	.word	0x00000082


	//----- nvinfo : EIATTR_KPARAM_INFO
	.align		4
.L_41:
        /*0008*/ 	.byte	0x04, 0x17
        /*000a*/ 	.short	(.L_43 - .L_42)
.L_42:
        /*000c*/ 	.word	0x00000000
        /*0010*/ 	.short	0x0004
        /*0012*/ 	.short	0x0014
        /*0014*/ 	.byte	0x00, 0xf0, 0x11, 0x00


	//----- nvinfo : EIATTR_KPARAM_INFO
	.align		4
.L_43:
        /*0018*/ 	.byte	0x04, 0x17
        /*001a*/ 	.short	(.L_45 - .L_44)
.L_44:
        /*001c*/ 	.word	0x00000000
        /*0020*/ 	.short	0x0003
        /*0022*/ 	.short	0x0010
        /*0024*/ 	.byte	0x00, 0xf0, 0x11, 0x00


	//----- nvinfo : EIATTR_KPARAM_INFO
	.align		4
.L_45:
        /*0028*/ 	.byte	0x04, 0x17
        /*002a*/ 	.short	(.L_47 - .L_46)
.L_46:
        /*002c*/ 	.word	0x00000000
        /*0030*/ 	.short	0x0002
        /*0032*/ 	.short	0x000c
        /*0034*/ 	.byte	0x00, 0xf0, 0x11, 0x00


	//----- nvinfo : EIATTR_KPARAM_INFO
	.align		4
.L_47:
        /*0038*/ 	.byte	0x04, 0x17
        /*003a*/ 	.short	(.L_49 - .L_48)
.L_48:
        /*003c*/ 	.word	0x00000000
        /*0040*/ 	.short	0x0001
        /*0042*/ 	.short	0x0008
        /*0044*/ 	.byte	0x00, 0xf0, 0x11, 0x00


	//----- nvinfo : EIATTR_KPARAM_INFO
	.align		4
.L_49:
        /*0048*/ 	.byte	0x04, 0x17
        /*004a*/ 	.short	(.L_51 - .L_50)
.L_50:
        /*004c*/ 	.word	0x00000000
        /*0050*/ 	.short	0x0000
        /*0052*/ 	.short	0x0000
        /*0054*/ 	.byte	0x00, 0xf5, 0x21, 0x00


	//----- nvinfo : EIATTR_SPARSE_MMA_MASK
	.align		4
.L_51:
        /*0058*/ 	.byte	0x03, 0x50
        /*005a*/ 	.short	0x0000


	//----- nvinfo : EIATTR_MAXREG_COUNT
	.align		4
        /*005c*/ 	.byte	0x03, 0x1b
        /*005e*/ 	.short	0x00ff


	//----- nvinfo : EIATTR_MERCURY_ISA_VERSION
	.align		4
        /*0060*/ 	.byte	0x03, 0x5f
        /*0062*/ 	.short	0x0101


	//----- nvinfo : EIATTR_VRC_CTA_INIT_COUNT
	.align		4
        /*0064*/ 	.byte	0x02, 0x4a
	.zero		1
	.zero		1


	//----- nvinfo : EIATTR_EXIT_INSTR_OFFSETS
	.align		4
        /*0068*/ 	.byte	0x04, 0x1c
        /*006a*/ 	.short	(.L_53 - .L_52)


	//   ....[0]....
.L_52:
        /*006c*/ 	.word	0x00000120


	//   ....[1]....
        /*0070*/ 	.word	0x00000800


	//   ....[2]....
        /*0074*/ 	.word	0x00000dc0


	//----- nvinfo : EIATTR_CRS_STACK_SIZE
	.align		4
.L_53:
        /*0078*/ 	.byte	0x04, 0x1e
        /*007a*/ 	.short	(.L_55 - .L_54)
.L_54:
        /*007c*/ 	.word	0x00000000


	//----- nvinfo : EIATTR_CBANK_PARAM_SIZE
	.align		4
.L_55:
        /*0080*/ 	.byte	0x03, 0x19
        /*0082*/ 	.short	0x0018


	//----- nvinfo : EIATTR_PARAM_CBANK
	.align		4
        /*0084*/ 	.byte	0x04, 0x0a
        /*0086*/ 	.short	(.L_57 - .L_56)
	.align		4
.L_56:
        /*0088*/ 	.word	index@(.nv.constant0._Z12spongeKernelPfiiii)
        /*008c*/ 	.short	0x0380
        /*008e*/ 	.short	0x0018


	//----- nvinfo : EIATTR_SW_WAR
	.align		4
.L_57:
        /*0090*/ 	.byte	0x04, 0x36
        /*0092*/ 	.short	(.L_59 - .L_58)
.L_58:
        /*0094*/ 	.word	0x00000008
.L_59:


//--------------------- .nv.info._Z8freeSurfPfiiii --------------------------
	.section	.nv.info._Z8freeSurfPfiiii,"",@"SHT_CUDA_INFO"
	.sectionflags	@""
	.align	4


	//----- nvinfo : EIATTR_CUDA_API_VERSION
	.align		4
        /*0000*/ 	.byte	0x04, 0x37
        /*0002*/ 	.short	(.L_61 - .L_60)
.L_60:
        /*0004*/ 	.word	0x00000082


	//----- nvinfo : EIATTR_KPARAM_INFO
	.align		4
.L_61:
        /*0008*/ 	.byte	0x04, 0x17
        /*000a*/ 	.short	(.L_63 - .L_62)
.L_62:
        /*000c*/ 	.word	0x00000000
        /*0010*/ 	.short	0x0004
        /*0012*/ 	.short	0x0014
        /*0014*/ 	.byte	0x00, 0xf0, 0x11, 0x00


	//----- nvinfo : EIATTR_KPARAM_INFO
	.align		4
.L_63:
        /*0018*/ 	.byte	0x04, 0x17
        /*001a*/ 	.short	(.L_65 - .L_64)
.L_64:
        /*001c*/ 	.word	0x00000000
        /*0020*/ 	.short	0x0003
        /*0022*/ 	.short	0x0010
        /*0024*/ 	.byte	0x00, 0xf0, 0x11, 0x00


	//----- nvinfo : EIATTR_KPARAM_INFO
	.align		4
.L_65:
        /*0028*/ 	.byte	0x04, 0x17
        /*002a*/ 	.short	(.L_67 - .L_66)
.L_66:
        /*002c*/ 	.word	0x00000000
        /*0030*/ 	.short	0x0002
        /*0032*/ 	.short	0x000c
        /*0034*/ 	.byte	0x00, 0xf0, 0x11, 0x00


	//----- nvinfo : EIATTR_KPARAM_INFO
	.align		4
.L_67:
        /*0038*/ 	.byte	0x04, 0x17
        /*003a*/ 	.short	(.L_69 - .L_68)
.L_68:
        /*003c*/ 	.word	0x00000000
        /*0040*/ 	.short	0x0001
        /*0042*/ 	.short	0x0008
        /*0044*/ 	.byte	0x00, 0xf0, 0x11, 0x00


	//----- nvinfo : EIATTR_KPARAM_INFO
	.align		4
.L_69:
        /*0048*/ 	.byte	0x04, 0x17
        /*004a*/ 	.short	(.L_71 - .L_70)
.L_70:
        /*004c*/ 	.word	0x00000000
        /*0050*/ 	.short	0x0000
        /*0052*/ 	.short	0x0000
        /*0054*/ 	.byte	0x00, 0xf5, 0x21, 0x00


	//----- nvinfo : EIATTR_SPARSE_MMA_MASK
	.align		4
.L_71:
        /*0058*/ 	.byte	0x03, 0x50
        /*005a*/ 	.short	0x0000


	//----- nvinfo : EIATTR_MAXREG_COUNT
	.align		4
        /*005c*/ 	.byte	0x03, 0x1b
        /*005e*/ 	.short	0x00ff


	//----- nvinfo : EIATTR_MERCURY_ISA_VERSION
	.align		4
        /*0060*/ 	.byte	0x03, 0x5f
        /*0062*/ 	.short	0x0101


	//----- nvinfo : EIATTR_VRC_CTA_INIT_COUNT
	.align		4
        /*0064*/ 	.byte	0x02, 0x4a
	.zero		1
	.zero		1


	//----- nvinfo : EIATTR_EXIT_INSTR_OFFSETS
	.align		4
        /*0068*/ 	.byte	0x04, 0x1c
        /*006a*/ 	.short	(.L_73 - .L_72)


	//   ....[0]....
.L_72:
        /*006c*/ 	.word	0x00000120


	//   ....[1]....
        /*0070*/ 	.word	0x000001a0


	//----- nvinfo : EIATTR_CBANK_PARAM_SIZE
	.align		4
.L_73:
        /*0074*/ 	.byte	0x03, 0x19
        /*0076*/ 	.short	0x0018


	//----- nvinfo : EIATTR_PARAM_CBANK
	.align		4
        /*0078*/ 	.byte	0x04, 0x0a
        /*007a*/ 	.short	(.L_75 - .L_74)
	.align		4
.L_74:
        /*007c*/ 	.word	index@(.nv.constant0._Z8freeSurfPfiiii)
        /*0080*/ 	.short	0x0380
        /*0082*/ 	.short	0x0018


	//----- nvinfo : EIATTR_SW_WAR
	.align		4
.L_75:
        /*0084*/ 	.byte	0x04, 0x36
        /*0086*/ 	.short	(.L_77 - .L_76)
.L_76:
        /*0088*/ 	.word	0x00000008
.L_77:


//--------------------- .nv.info._Z18lint3d_extract_gpuPfiiiiiS_PiS0_S0_S_S_S_S_S_S_S_S_ --------------------------
	.section	.nv.info._Z18lint3d_extract_gpuPfiiiiiS_PiS0_S0_S_S_S_S_S_S_S_S_,"",@"SHT_CUDA_INFO"
	.sectionflags	@""
	.align	4


	//----- nvinfo : EIATTR_CUDA_API_VERSION
	.align		4
        /*0000*/ 	.byte	0x04, 0x37
        /*0002*/ 	.short	(.L_79 - .L_78)
.L_78:
        /*0004*/ 	.word	0x00000082


	//----- nvinfo : EIATTR_KPARAM_INFO
	.align		4
.L_79:
        /*0008*/ 	.byte	0x04, 0x17
        /*000a*/ 	.short	(.L_81 - .L_80)
.L_80:
        /*000c*/ 	.word	0x00000000
        /*0010*/ 	.short	0x0011
        /*0012*/ 	.short	0x0078
        /*0014*/ 	.byte	0x00, 0xf5, 0x21, 0x00


	//----- nvinfo : EIATTR_KPARAM_INFO
	.align		4
.L_81:
        /*0018*/ 	.byte	0x04, 0x17
        /*001a*/ 	.short	(.L_83 - .L_82)
.L_82:
        /*001c*/ 	.word	0x00000000
        /*0020*/ 	.short	0x0010
        /*0022*/ 	.short	0x0070
        /*0024*/ 	.byte	0x00, 0xf5, 0x21, 0x00


	//----- nvinfo : EIATTR_KPARAM_INFO
	.align		4
.L_83:
        /*0028*/ 	.byte	0x04, 0x17
        /*002a*/ 	.short	(.L_85 - .L_84)
.L_84:
        /*002c*/ 	.word	0x00000000
        /*0030*/ 	.short	0x000f
        /*0032*/ 	.short	0x0068
        /*0034*/ 	.byte	0x00, 0xf5, 0x21, 0x00


	//----- nvinfo : EIATTR_KPARAM_INFO
	.align		4
.L_85:
        /*0038*/ 	.byte	0x04, 0x17
        /*003a*/ 	.short	(.L_87 - .L_86)
.L_86:
        /*003c*/ 	.word	0x00000000
        /*0040*/ 	.short	0x000e
        /*0042*/ 	.short	0x0060
        /*0044*/ 	.byte	0x00, 0xf5, 0x21, 0x00


	//----- nvinfo : EIATTR_KPARAM_INFO
	.align		4
.L_87:
        /*0048*/ 	.byte	0x04, 0x17
        /*004a*/ 	.short	(.L_89 - .L_88)
.L_88:
        /*004c*/ 	.word	0x00000000
        /*0050*/ 	.short	0x000d
        /*0052*/ 	.short	0x0058
        /*0054*/ 	.byte	0x00, 0xf5, 0x21, 0x00


	//----- nvinfo : EIATTR_KPARAM_INFO
	.align		4
.L_89:
        /*0058*/ 	.byte	0x04, 0x17
        /*005a*/ 	.short	(.L_91 - .L_90)
.L_90:
        /*005c*/ 	.word	0x00000000
        /*0060*/ 	.short	0x000c
        /*0062*/ 	.short	0x0050
        /*0064*/ 	.byte	0x00, 0xf5, 0x21, 0x00


	//----- nvinfo : EIATTR_KPARAM_INFO
	.align		4
.L_91:
        /*0068*/ 	.byte	0x04, 0x17
        /*006a*/ 	.short	(.L_93 - .L_92)
.L_92:
        /*006c*/ 	.word	0x00000000
        /*0070*/ 	.short	0x000b
        /*0072*/ 	.short	0x0048
        /*0074*/ 	.byte	0x00, 0xf5, 0x21, 0x00


	//----- nvinfo : EIATTR_KPARAM_INFO
	.align		4
.L_93:
        /*0078*/ 	.byte	0x04, 0x17
        /*007a*/ 	.short	(.L_95 - .L_94)
.L_94:
        /*007c*/ 	.word	0x00000000
        /*0080*/ 	.short	0x000a
        /*0082*/ 	.short	0x0040
        /*0084*/ 	.byte	0x00, 0xf5, 0x21, 0x00


	//----- nvinfo : EIATTR_KPARAM_INFO
	.align		4
.L_95:
        /*0088*/ 	.byte	0x04, 0x17
        /*008a*/ 	.short	(.L_97 - .L_96)
.L_96:
        /*008c*/ 	.word	0x00000000
        /*0090*/ 	.short	0x0009
        /*0092*/ 	.short	0x0038
        /*0094*/ 	.byte	0x00, 0xf5, 0x21, 0x00


	//----- nvinfo : EIATTR_KPARAM_INFO
	.align		4
.L_97:
        /*0098*/ 	.byte	0x04, 0x17
        /*009a*/ 	.short	(.L_99 - .L_98)
.L_98:
        /*009c*/ 	.word	0x00000000
        /*00a0*/ 	.short	0x0008
        /*00a2*/ 	.short	0x0030
        /*00a4*/ 	.byte	0x00, 0xf5, 0x21, 0x00


	//----- nvinfo : EIATTR_KPARAM_INFO
	.align		4
.L_99:
        /*00a8*/ 	.byte	0x04, 0x17
        /*00aa*/ 	.short	(.L_101 - .L_100)
.L_100:
        /*00ac*/ 	.word	0x00000000
        /*00b0*/ 	.short	0x0007
        /*00b2*/ 	.short	0x0028
        /*00b4*/ 	.byte	0x00, 0xf5, 0x21, 0x00


	//----- nvinfo : EIATTR_KPARAM_INFO
	.align		4
.L_101:
        /*00b8*/ 	.byte	0x04, 0x17
        /*00ba*/ 	.short	(.L_103 - .L_102)
.L_102:
        /*00bc*/ 	.word	0x00000000
        /*00c0*/ 	.short	0x0006
        /*00c2*/ 	.short	0x0020
        /*00c4*/ 	.byte	0x00, 0xf5, 0x21, 0x00


	//----- nvinfo : EIATTR_KPARAM_INFO
	.align		4
.L_103:
        /*00c8*/ 	.byte	0x04, 0x17
        /*00ca*/ 	.short	(.L_105 - .L_104)
.L_104:
        /*00cc*/ 	.word	0x00000000
        /*00d0*/ 	.short	0x0005
        /*00d2*/ 	.short	0x0018
        /*00d4*/ 	.byte	0x00, 0xf0, 0x11, 0x00


	//----- nvinfo : EIATTR_KPARAM_INFO
	.align		4
.L_105:
        /*00d8*/ 	.byte	0x04, 0x17
        /*00da*/ 	.short	(.L_107 - .L_106)
.L_106:
        /*00dc*/ 	.word	0x00000000
        /*00e0*/ 	.short	0x0004
        /*00e2*/ 	.short	0x0014
        /*00e4*/ 	.byte	0x00, 0xf0, 0x11, 0x00


	//----- nvinfo : EIATTR_KPARAM_INFO
	.align		4
.L_107:
        /*00e8*/ 	.byte	0x04, 0x17
        /*00ea*/ 	.short	(.L_109 - .L_108)
.L_108:
        /*00ec*/ 	.word	0x00000000
        /*00f0*/ 	.short	0x0003
        /*00f2*/ 	.short	0x0010
        /*00f4*/ 	.byte	0x00, 0xf0, 0x11, 0x00


	//----- nvinfo : EIATTR_KPARAM_INFO
	.align		4
.L_109:
        /*00f8*/ 	.byte	0x04, 0x17
        /*00fa*/ 	.short	(.L_111 - .L_110)
.L_110:
        /*00fc*/ 	.word	0x00000000
        /*0100*/ 	.short	0x0002
        /*0102*/ 	.short	0x000c
        /*0104*/ 	.byte	0x00, 0xf0, 0x11, 0x00


	//----- nvinfo : EIATTR_KPARAM_INFO
	.align		4
.L_111:
        /*0108*/ 	.byte	0x04, 0x17
        /*010a*/ 	.short	(.L_113 - .L_112)
.L_112:
        /*010c*/ 	.word	0x00000000
        /*0110*/ 	.short	0x0001
        /*0112*/ 	.short	0x0008
        /*0114*/ 	.byte	0x00, 0xf0, 0x11, 0x00


	//----- nvinfo : EIATTR_KPARAM_INFO
	.align		4
.L_113:
        /*0118*/ 	.byte	0x04, 0x17
        /*011a*/ 	.short	(.L_115 - .L_114)
.L_114:
        /*011c*/ 	.word	0x00000000
        /*0120*/ 	.short	0x0000
        /*0122*/ 	.short	0x0000
        /*0124*/ 	.byte	0x00, 0xf5, 0x21, 0x00


	//----- nvinfo : EIATTR_SPARSE_MMA_MASK
	.align		4
.L_115:
        /*0128*/ 	.byte	0x03, 0x50
        /*012a*/ 	.short	0x0000


	//----- nvinfo : EIATTR_MAXREG_COUNT
	.align		4
        /*012c*/ 	.byte	0x03, 0x1b
        /*012e*/ 	.short	0x00ff


	//----- nvinfo : EIATTR_MERCURY_ISA_VERSION
	.align		4
        /*0130*/ 	.byte	0x03, 0x5f
        /*0132*/ 	.short	0x0101


	//----- nvinfo : EIATTR_VRC_CTA_INIT_COUNT
	.align		4
        /*0134*/ 	.byte	0x02, 0x4a
	.zero		1
	.zero		1


	//----- nvinfo : EIATTR_EXIT_INSTR_OFFSETS
	.align		4
        /*0138*/ 	.byte	0x04, 0x1c
        /*013a*/ 	.short	(.L_117 - .L_116)


	//   ....[0]....
.L_116:
        /*013c*/ 	.word	0x00000070


	//   ....[1]....
        /*0140*/ 	.word	0x00000490


	//----- nvinfo : EIATTR_CBANK_PARAM_SIZE
	.align		4
.L_117:
        /*0144*/ 	.byte	0x03, 0x19
        /*0146*/ 	.short	0x0080


	//----- nvinfo : EIATTR_PARAM_CBANK
	.align		4
        /*0148*/ 	.byte	0x04, 0x0a
        /*014a*/ 	.short	(.L_119 - .L_118)
	.align		4
.L_118:
        /*014c*/ 	.word	index@(.nv.constant0._Z18lint3d_extract_gpuPfiiiiiS_PiS0_S0_S_S_S_S_S_S_S_S_)
        /*0150*/ 	.short	0x0380
        /*0152*/ 	.short	0x0080


	//----- nvinfo : EIATTR_SW_WAR
	.align		4
.L_119:
        /*0154*/ 	.byte	0x04, 0x36
        /*0156*/ 	.short	(.L_121 - .L_120)
.L_120:
        /*0158*/ 	.word	0x00000008
.L_121:


//--------------------- .nv.info._Z5shiftPfS_S_iii --------------------------
	.section	.nv.info._Z5shiftPfS_S_iii,"",@"SHT_CUDA_INFO"
	.sectionflags	@""
	.align	4


	//----- nvinfo : EIATTR_CUDA_API_VERSION
	.align		4
        /*0000*/ 	.byte	0x04, 0x37
        /*0002*/ 	.short	(.L_123 - .L_122)
.L_122:
        /*0004*/ 	.word	0x00000082


	//----- nvinfo : EIATTR_KPARAM_INFO
	.align		4
.L_123:
        /*0008*/ 	.byte	0x04, 0x17
        /*000a*/ 	.short	(.L_125 - .L_124)
.L_124:
        /*000c*/ 	.word	0x00000000
        /*0010*/ 	.short	0x0005
        /*0012*/ 	.short	0x0020
        /*0014*/ 	.byte	0x00, 0xf0, 0x11, 0x00


	//----- nvinfo : EIATTR_KPARAM_INFO
	.align		4
.L_125:
        /*0018*/ 	.byte	0x04, 0x17
        /*001a*/ 	.short	(.L_127 - .L_126)
.L_126:
        /*001c*/ 	.word	0x00000000
        /*0020*/ 	.short	0x0004
        /*0022*/ 	.short	0x001c
        /*0024*/ 	.byte	0x00, 0xf0, 0x11, 0x00


	//----- nvinfo : EIATTR_KPARAM_INFO
	.align		4
.L_127:
        /*0028*/ 	.byte	0x04, 0x17
        /*002a*/ 	.short	(.L_129 - .L_128)
.L_128:
        /*002c*/ 	.word	0x00000000
        /*0030*/ 	.short	0x0003
        /*0032*/ 	.short	0x0018
        /*0034*/ 	.byte	0x00, 0xf0, 0x11, 0x00


	//----- nvinfo : EIATTR_KPARAM_INFO
	.align		4
.L_129:
        /*0038*/ 	.byte	0x04, 0x17
        /*003a*/ 	.short	(.L_131 - .L_130)
.L_130:
        /*003c*/ 	.word	0x00000000
        /*0040*/ 	.short	0x0002
        /*0042*/ 	.short	0x0010
        /*0044*/ 	.byte	0x00, 0xf5, 0x21, 0x00


	//----- nvinfo : EIATTR_KPARAM_INFO
	.align		4
.L_131:
        /*0048*/ 	.byte	0x04, 0x17
        /*004a*/ 	.short	(.L_133 - .L_132)
.L_132:
        /*004c*/ 	.word	0x00000000
        /*0050*/ 	.short	0x0001
        /*0052*/ 	.short	0x0008
        /*0054*/ 	.byte	0x00, 0xf5, 0x21, 0x00


	//----- nvinfo : EIATTR_KPARAM_INFO
	.align		4
.L_133:
        /*0058*/ 	.byte	0x04, 0x17
        /*005a*/ 	.short	(.L_135 - .L_134)
.L_134:
        /*005c*/ 	.word	0x00000000
        /*0060*/ 	.short	0x0000
        /*0062*/ 	.short	0x0000
        /*0064*/ 	.byte	0x00, 0xf5, 0x21, 0x00


	//----- nvinfo : EIATTR_SPARSE_MMA_MASK
	.align		4
.L_135:
        /*0068*/ 	.byte	0x03, 0x50
        /*006a*/ 	.short	0x0000


	//----- nvinfo : EIATTR_MAXREG_COUNT
	.align		4
        /*006c*/ 	.byte	0x03, 0x1b
        /*006e*/ 	.short	0x00ff


	//----- nvinfo : EIATTR_MERCURY_ISA_VERSION
	.align		4
        /*0070*/ 	.byte	0x03, 0x5f
        /*0072*/ 	.short	0x0101


	//----- nvinfo : EIATTR_VRC_CTA_INIT_COUNT
	.align		4
        /*0074*/ 	.byte	0x02, 0x4a
	.zero		1
	.zero		1


	//----- nvinfo : EIATTR_EXIT_INSTR_OFFSETS
	.align		4
        /*0078*/ 	.byte	0x04, 0x1c
        /*007a*/ 	.short	(.L_137 - .L_136)


	//   ....[0]....
.L_136:
        /*007c*/ 	.word	0x00000120


	//   ....[1]....
        /*0080*/ 	.word	0x00000200


	//----- nvinfo : EIATTR_CBANK_PARAM_SIZE
	.align		4
.L_137:
        /*0084*/ 	.byte	0x03, 0x19
        /*0086*/ 	.short	0x0024


	//----- nvinfo : EIATTR_PARAM_CBANK
	.align		4
        /*0088*/ 	.byte	0x04, 0x0a
        /*008a*/ 	.short	(.L_139 - .L_138)
	.align		4
.L_138:
        /*008c*/ 	.word	index@(.nv.constant0._Z5shiftPfS_S_iii)
        /*0090*/ 	.short	0x0380
        /*0092*/ 	.short	0x0024


	//----- nvinfo : EIATTR_SW_WAR
	.align		4
.L_139:
        /*0094*/ 	.byte	0x04, 0x36
        /*0096*/ 	.short	(.L_141 - .L_140)
.L_140:
        /*0098*/ 	.word	0x00000008
.L_141:


//--------------------- .nv.info._Z5solvePfS_S_S_ffffiii --------------------------
	.section	.nv.info._Z5solvePfS_S_S_ffffiii,"",@"SHT_CUDA_INFO"
	.sectionflags	@""
	.align	4


	//----- nvinfo : EIATTR_CUDA_API_VERSION
	.align		4
        /*0000*/ 	.byte	0x04, 0x37
        /*0002*/ 	.short	(.L_143 - .L_142)
.L_142:
        /*0004*/ 	.word	0x00000082


	//----- nvinfo : EIATTR_KPARAM_INFO
	.align		4
.L_143:
        /*0008*/ 	.byte	0x04, 0x17
        /*000a*/ 	.short	(.L_145 - .L_144)
.L_144:
        /*000c*/ 	.word	0x00000000
        /*0010*/ 	.short	0x000a
        /*0012*/ 	.short	0x0038
        /*0014*/ 	.byte	0x00, 0xf0, 0x11, 0x00


	//----- nvinfo : EIATTR_KPARAM_INFO
	.align		4
.L_145:
        /*0018*/ 	.byte	0x04, 0x17
        /*001a*/ 	.short	(.L_147 - .L_146)
.L_146:
        /*001c*/ 	.word	0x00000000
        /*0020*/ 	.short	0x0009
        /*0022*/ 	.short	0x0034
        /*0024*/ 	.byte	0x00, 0xf0, 0x11, 0x00


	//----- nvinfo : EIATTR_KPARAM_INFO
	.align		4
.L_147:
        /*0028*/ 	.byte	0x04, 0x17
        /*002a*/ 	.short	(.L_149 - .L_148)
.L_148:
        /*002c*/ 	.word	0x00000000
        /*0030*/ 	.short	0x0008
        /*0032*/ 	.short	0x0030
        /*0034*/ 	.byte	0x00, 0xf0, 0x11, 0x00


	//----- nvinfo : EIATTR_KPARAM_INFO
	.align		4
.L_149:
        /*0038*/ 	.byte	0x04, 0x17
        /*003a*/ 	.short	(.L_151 - .L_150)
.L_150:
        /*003c*/ 	.word	0x00000000
        /*0040*/ 	.short	0x0007
        /*0042*/ 	.short	0x002c
        /*0044*/ 	.byte	0x00, 0xf0, 0x11, 0x00


	//----- nvinfo : EIATTR_KPARAM_INFO
	.align		4
.L_151:
        /*0048*/ 	.byte	0x04, 0x17
        /*004a*/ 	.short	(.L_153 - .L_152)
.L_152:
        /*004c*/ 	.word	0x00000000
        /*0050*/ 	.short	0x0006
        /*0052*/ 	.short	0x0028
        /*0054*/ 	.byte	0x00, 0xf0, 0x11, 0x00


	//----- nvinfo : EIATTR_KPARAM_INFO
	.align		4
.L_153:
        /*0058*/ 	.byte	0x04, 0x17
        /*005a*/ 	.short	(.L_155 - .L_154)
.L_154:
        /*005c*/ 	.word	0x00000000
        /*0060*/ 	.short	0x0005
        /*0062*/ 	.short	0x0024
        /*0064*/ 	.byte	0x00, 0xf0, 0x11, 0x00


	//----- nvinfo : EIATTR_KPARAM_INFO
	.align		4
.L_155:
        /*0068*/ 	.byte	0x04, 0x17
        /*006a*/ 	.short	(.L_157 - .L_156)
.L_156:
        /*006c*/ 	.word	0x00000000
        /*0070*/ 	.short	0x0004
        /*0072*/ 	.short	0x0020
        /*0074*/ 	.byte	0x00, 0xf0, 0x11, 0x00


	//----- nvinfo : EIATTR_KPARAM_INFO
	.align		4
.L_157:
        /*0078*/ 	.byte	0x04, 0x17
        /*007a*/ 	.short	(.L_159 - .L_158)
.L_158:
        /*007c*/ 	.word	0x00000000
        /*0080*/ 	.short	0x0003
        /*0082*/ 	.short	0x0018
        /*0084*/ 	.byte	0x00, 0xf5, 0x21, 0x00


	//----- nvinfo : EIATTR_KPARAM_INFO
	.align		4
.L_159:
        /*0088*/ 	.byte	0x04, 0x17
        /*008a*/ 	.short	(.L_161 - .L_160)
.L_160:
        /*008c*/ 	.word	0x00000000
        /*0090*/ 	.short	0x0002
        /*0092*/ 	.short	0x0010
        /*0094*/ 	.byte	0x00, 0xf5, 0x21, 0x00


	//----- nvinfo : EIATTR_KPARAM_INFO
	.align		4
.L_161:
        /*0098*/ 	.byte	0x04, 0x17
        /*009a*/ 	.short	(.L_163 - .L_162)
.L_162:
        /*009c*/ 	.word	0x00000000
        /*00a0*/ 	.short	0x0001
        /*00a2*/ 	.short	0x0008
        /*00a4*/ 	.byte	0x00, 0xf5, 0x21, 0x00


	//----- nvinfo : EIATTR_KPARAM_INFO
	.align		4
.L_163:
        /*00a8*/ 	.byte	0x04, 0x17
        /*00aa*/ 	.short	(.L_165 - .L_164)
.L_164:
        /*00ac*/ 	.word	0x00000000
        /*00b0*/ 	.short	0x0000
        /*00b2*/ 	.short	0x0000
        /*00b4*/ 	.byte	0x00, 0xf5, 0x21, 0x00


	//----- nvinfo : EIATTR_SPARSE_MMA_MASK
	.align		4
.L_165:
        /*00b8*/ 	.byte	0x03, 0x50
        /*00ba*/ 	.short	0x0000


	//----- nvinfo : EIATTR_MAXREG_COUNT
	.align		4
        /*00bc*/ 	.byte	0x03, 0x1b
        /*00be*/ 	.short	0x00ff


	//----- nvinfo : EIATTR_MERCURY_ISA_VERSION
	.align		4
        /*00c0*/ 	.byte	0x03, 0x5f
        /*00c2*/ 	.short	0x0101


	//----- nvinfo : EIATTR_VRC_CTA_INIT_COUNT
	.align		4
        /*00c4*/ 	.byte	0x02, 0x4a
	.zero		1
	.zero		1


	//----- nvinfo : EIATTR_EXIT_INSTR_OFFSETS
	.align		4
        /*00c8*/ 	.byte	0x04, 0x1c
        /*00ca*/ 	.short	(.L_167 - .L_166)


	//   ....[0]....
.L_166:
        /*00cc*/ 	.word	0x00000120


	//   ....[1]....
        /*00d0*/ 	.word	0x00000930


	//----- nvinfo : EIATTR_CRS_STACK_SIZE
	.align		4
.L_167:
        /*00d4*/ 	.byte	0x04, 0x1e
        /*00d6*/ 	.short	(.L_169 - .L_168)
.L_168:
        /*00d8*/ 	.word	0x00000000


	//----- nvinfo : EIATTR_CBANK_PARAM_SIZE
	.align		4
.L_169:
        /*00dc*/ 	.byte	0x03, 0x19
        /*00de*/ 	.short	0x003c


	//----- nvinfo : EIATTR_PARAM_CBANK
	.align		4
        /*00e0*/ 	.byte	0x04, 0x0a
        /*00e2*/ 	.short	(.L_171 - .L_170)
	.align		4
.L_170:
        /*00e4*/ 	.word	index@(.nv.constant0._Z5solvePfS_S_S_ffffiii)
        /*00e8*/ 	.short	0x0380
        /*00ea*/ 	.short	0x003c


	//----- nvinfo : EIATTR_SW_WAR
	.align		4
.L_171:
        /*00ec*/ 	.byte	0x04, 0x36
        /*00ee*/ 	.short	(.L_173 - .L_172)
.L_172:
        /*00f0*/ 	.word	0x00000008
.L_173:


//--------------------- .nv.info._Z15lint3d_bell_gpuPfS_S_S_S_S_S_S_S_S_S_PiS0_S0_iiiiiii --------------------------
	.section	.nv.info._Z15lint3d_bell_gpuPfS_S_S_S_S_S_S_S_S_S_PiS0_S0_iiiiiii,"",@"SHT_CUDA_INFO"
	.sectionflags	@""
	.align	4


	//----- nvinfo : EIATTR_CUDA_API_VERSION
	.align		4
        /*0000*/ 	.byte	0x04, 0x37
        /*0002*/ 	.short	(.L_175 - .L_174)
.L_174:
        /*0004*/ 	.word	0x00000082


	//----- nvinfo : EIATTR_KPARAM_INFO
	.align		4
.L_175:
        /*0008*/ 	.byte	0x04, 0x17
        /*000a*/ 	.short	(.L_177 - .L_176)
.L_176:
        /*000c*/ 	.word	0x00000000
        /*0010*/ 	.short	0x0014
        /*0012*/ 	.short	0x0088
        /*0014*/ 	.byte	0x00, 0xf0, 0x11, 0x00


	//----- nvinfo : EIATTR_KPARAM_INFO
	.align		4
.L_177:
        /*0018*/ 	.byte	0x04, 0x17
        /*001a*/ 	.short	(.L_179 - .L_178)
.L_178:
        /*001c*/ 	.word	0x00000000
        /*0020*/ 	.short	0x0013
        /*0022*/ 	.short	0x0084
        /*0024*/ 	.byte	0x00, 0xf0, 0x11, 0x00


	//----- nvinfo : EIATTR_KPARAM_INFO
	.align		4
.L_179:
        /*0028*/ 	.byte	0x04, 0x17
        /*002a*/ 	.short	(.L_181 - .L_180)
.L_180:
        /*002c*/ 	.word	0x00000000
        /*0030*/ 	.short	0x0012
        /*0032*/ 	.short	0x0080
        /*0034*/ 	.byte	0x00, 0xf0, 0x11, 0x00


	//----- nvinfo : EIATTR_KPARAM_INFO
	.align		4
.L_181:
        /*0038*/ 	.byte	0x04, 0x17
        /*003a*/ 	.short	(.L_183 - .L_182)
.L_182:
        /*003c*/ 	.word	0x00000000
        /*0040*/ 	.short	0x0011
        /*0042*/ 	.short	0x007c
        /*0044*/ 	.byte	0x00, 0xf0, 0x11, 0x00


	//----- nvinfo : EIATTR_KPARAM_INFO
	.align		4
.L_183:
        /*0048*/ 	.byte	0x04, 0x17
        /*004a*/ 	.short	(.L_185 - .L_184)
.L_184:
        /*004c*/ 	.word	0x00000000
        /*0050*/ 	.short	0x0010
        /*0052*/ 	.short	0x0078
        /*0054*/ 	.byte	0x00, 0xf0, 0x11, 0x00


	//----- nvinfo : EIATTR_KPARAM_INFO
	.align		4
.L_185:
        /*0058*/ 	.byte	0x04, 0x17
        /*005a*/ 	.short	(.L_187 - .L_186)
.L_186:
        /*005c*/ 	.word	0x00000000
        /*0060*/ 	.short	0x000f
        /*0062*/ 	.short	0x0074
        /*0064*/ 	.byte	0x00, 0xf0, 0x11, 0x00


	//----- nvinfo : EIATTR_KPARAM_INFO
	.align		4
.L_187:
        /*0068*/ 	.byte	0x04, 0x17
        /*006a*/ 	.short	(.L_189 - .L_188)
.L_188:
        /*006c*/ 	.word	0x00000000
        /*0070*/ 	.short	0x000e
        /*0072*/ 	.short	0x0070
        /*0074*/ 	.byte	0x00, 0xf0, 0x11, 0x00


	//----- nvinfo : EIATTR_KPARAM_INFO
	.align		4
.L_189:
        /*0078*/ 	.byte	0x04, 0x17
        /*007a*/ 	.short	(.L_191 - .L_190)
.L_190:
        /*007c*/ 	.word	0x00000000
        /*0080*/ 	.short	0x000d
        /*0082*/ 	.short	0x0068
        /*0084*/ 	.byte	0x00, 0xf5, 0x21, 0x00


	//----- nvinfo : EIATTR_KPARAM_INFO
	.align		4
.L_191:
        /*0088*/ 	.byte	0x04, 0x17
        /*008a*/ 	.short	(.L_193 - .L_192)
.L_192:
        /*008c*/ 	.word	0x00000000
        /*0090*/ 	.short	0x000c
        /*0092*/ 	.short	0x0060
        /*0094*/ 	.byte	0x00, 0xf5, 0x21, 0x00


	//----- nvinfo : EIATTR_KPARAM_INFO
	.align		4
.L_193:
        /*0098*/ 	.byte	0x04, 0x17
        /*009a*/ 	.short	(.L_195 - .L_194)
.L_194:
        /*009c*/ 	.word	0x00000000
        /*00a0*/ 	.short	0x000b
        /*00a2*/ 	.short	0x0058
        /*00a4*/ 	.byte	0x00, 0xf5, 0x21, 0x00


	//----- nvinfo : EIATTR_KPARAM_INFO
	.align		4
.L_195:
        /*00a8*/ 	.byte	0x04, 0x17
        /*00aa*/ 	.short	(.L_197 - .L_196)
.L_196:
        /*00ac*/ 	.word	0x00000000
        /*00b0*/ 	.short	0x000a
        /*00b2*/ 	.short	0x0050
        /*00b4*/ 	.byte	0x00, 0xf5, 0x21, 0x00


	//----- nvinfo : EIATTR_KPARAM_INFO
	.align		4
.L_197:
        /*00b8*/ 	.byte	0x04, 0x17
        /*00ba*/ 	.short	(.L_199 - .L_198)
.L_198:
        /*00bc*/ 	.word	0x00000000
        /*00c0*/ 	.short	0x0009
        /*00c2*/ 	.short	0x0048
        /*00c4*/ 	.byte	0x00, 0xf5, 0x21, 0x00


	//----- nvinfo : EIATTR_KPARAM_INFO
	.align		4
.L_199:
        /*00c8*/ 	.byte	0x04, 0x17
        /*00ca*/ 	.short	(.L_201 - .L_200)
.L_200:
        /*00cc*/ 	.word	0x00000000
        /*00d0*/ 	.short	0x0008
        /*00d2*/ 	.short	0x0040
        /*00d4*/ 	.byte	0x00, 0xf5, 0x21, 0x00


	//----- nvinfo : EIATTR_KPARAM_INFO
	.align		4
.L_201:
        /*00d8*/ 	.byte	0x04, 0x17
        /*00da*/ 	.short	(.L_203 - .L_202)
.L_202:
        /*00dc*/ 	.word	0x00000000
        /*00e0*/ 	.short	0x0007
        /*00e2*/ 	.short	0x0038
        /*00e4*/ 	.byte	0x00, 0xf5, 0x21, 0x00


	//----- nvinfo : EIATTR_KPARAM_INFO
	.align		4
.L_203:
        /*00e8*/ 	.byte	0x04, 0x17
        /*00ea*/ 	.short	(.L_205 - .L_204)
.L_204:
        /*00ec*/ 	.word	0x00000000
        /*00f0*/ 	.short	0x0006
        /*00f2*/ 	.short	0x0030
        /*00f4*/ 	.byte	0x00, 0xf5, 0x21, 0x00


	//----- nvinfo : EIATTR_KPARAM_INFO
	.align		4
.L_205:
        /*00f8*/ 	.byte	0x04, 0x17
        /*00fa*/ 	.short	(.L_207 - .L_206)
.L_206:
        /*00fc*/ 	.word	0x00000000
        /*0100*/ 	.short	0x0005
        /*0102*/ 	.short	0x0028
        /*0104*/ 	.byte	0x00, 0xf5, 0x21, 0x00


	//----- nvinfo : EIATTR_KPARAM_INFO
	.align		4
.L_207:
        /*0108*/ 	.byte	0x04, 0x17
        /*010a*/ 	.short	(.L_209 - .L_208)
.L_208:
        /*010c*/ 	.word	0x00000000
        /*0110*/ 	.short	0x0004
        /*0112*/ 	.short	0x0020
        /*0114*/ 	.byte	0x00, 0xf5, 0x21, 0x00


	//----- nvinfo : EIATTR_KPARAM_INFO
	.align		4
.L_209:
        /*0118*/ 	.byte	0x04, 0x17
        /*011a*/ 	.short	(.L_211 - .L_210)
.L_210:
        /*011c*/ 	.word	0x00000000
        /*0120*/ 	.short	0x0003
        /*0122*/ 	.short	0x0018
        /*0124*/ 	.byte	0x00, 0xf5, 0x21, 0x00


	//----- nvinfo : EIATTR_KPARAM_INFO
	.align		4
.L_211:
        /*0128*/ 	.byte	0x04, 0x17
        /*012a*/ 	.short	(.L_213 - .L_212)
.L_212:
        /*012c*/ 	.word	0x00000000
        /*0130*/ 	.short	0x0002
        /*0132*/ 	.short	0x0010
        /*0134*/ 	.byte	0x00, 0xf5, 0x21, 0x00


	//----- nvinfo : EIATTR_KPARAM_INFO
	.align		4
.L_213:
        /*0138*/ 	.byte	0x04, 0x17
        /*013a*/ 	.short	(.L_215 - .L_214)
.L_214:
        /*013c*/ 	.word	0x00000000
        /*0140*/ 	.short	0x0001
        /*0142*/ 	.short	0x0008
        /*0144*/ 	.byte	0x00, 0xf5, 0x21, 0x00


	//----- nvinfo : EIATTR_KPARAM_INFO
	.align		4
.L_215:
        /*0148*/ 	.byte	0x04, 0x17
        /*014a*/ 	.short	(.L_217 - .L_216)
.L_216:
        /*014c*/ 	.word	0x00000000
        /*0150*/ 	.short	0x0000
        /*0152*/ 	.short	0x0000
        /*0154*/ 	.byte	0x00, 0xf5, 0x21, 0x00


	//----- nvinfo : EIATTR_SPARSE_MMA_MASK
	.align		4
.L_217:
        /*0158*/ 	.byte	0x03, 0x50
        /*015a*/ 	.short	0x0000


	//----- nvinfo : EIATTR_MAXREG_COUNT
	.align		4
        /*015c*/ 	.byte	0x03, 0x1b
        /*015e*/ 	.short	0x00ff


	//----- nvinfo : EIATTR_MERCURY_ISA_VERSION
	.align		4
        /*0160*/ 	.byte	0x03, 0x5f
        /*0162*/ 	.short	0x0101


	//----- nvinfo : EIATTR_VRC_CTA_INIT_COUNT
	.align		4
        /*0164*/ 	.byte	0x02, 0x4a
	.zero		1
	.zero		1


	//----- nvinfo : EIATTR_EXIT_INSTR_OFFSETS
	.align		4
        /*0168*/ 	.byte	0x04, 0x1c
        /*016a*/ 	.short	(.L_219 - .L_218)


	//   ....[0]....
.L_218:
        /*016c*/ 	.word	0x00000550


	//----- nvinfo : EIATTR_CBANK_PARAM_SIZE
	.align		4
.L_219:
        /*0170*/ 	.byte	0x03, 0x19
        /*0172*/ 	.short	0x008c


	//----- nvinfo : EIATTR_PARAM_CBANK
	.align		4
        /*0174*/ 	.byte	0x04, 0x0a
        /*0176*/ 	.short	(.L_221 - .L_220)
	.align		4
.L_220:
        /*0178*/ 	.word	index@(.nv.constant0._Z15lint3d_bell_gpuPfS_S_S_S_S_S_S_S_S_S_PiS0_S0_iiiiiii)
        /*017c*/ 	.short	0x0380
        /*017e*/ 	.short	0x008c


	//----- nvinfo : EIATTR_SW_WAR
	.align		4
.L_221:
        /*0180*/ 	.byte	0x04, 0x36
        /*0182*/ 	.short	(.L_223 - .L_222)
.L_222:
        /*0184*/ 	.word	0x00000008
.L_223:


//--------------------- .nv.callgraph             --------------------------
	.section	.nv.callgraph,"",@"SHT_CUDA_CALLGRAPH"
	.align	4
	.sectionentsize	8
	.align		4
        /*0000*/ 	.word	0x00000000
	.align		4
        /*0004*/ 	.word	0xffffffff
	.align		4
        /*0008*/ 	.word	0x00000000
	.align		4
        /*000c*/ 	.word	0xfffffffe
	.align		4
        /*0010*/ 	.word	0x00000000
	.align		4
        /*0014*/ 	.word	0xfffffffd
	.align		4
        /*0018*/ 	.word	0x00000000
	.align		4
        /*001c*/ 	.word	0xfffffffc


//--------------------- .text._Z12spongeKernelPfiiii --------------------------
	.section	.text._Z12spongeKernelPfiiii,"ax",@progbits
	.align	128
        .global         _Z12spongeKernelPfiiii
        .type           _Z12spongeKernelPfiiii,@function
        .size           _Z12spongeKernelPfiiii,(.L_x_41 - _Z12spongeKernelPfiiii)
        .other          _Z12spongeKernelPfiiii,@"STO_CUDA_ENTRY STV_DEFAULT"
_Z12spongeKernelPfiiii:
.text._Z12spongeKernelPfiiii:
[----:B------:R-:W-:Y:S01]  /*0000*/  LDC R1, c[0x0][0x37c] ;  /* 0x0000df00ff017b82 */ /* 0x000fe20000000800 */
[----:B------:R-:W0:Y:S07]  /*0010*/  S2R R19, SR_TID.Y ;  /* 0x0000000000137919 */ /* 0x000e2e0000002200 */
[----:B------:R-:W1:Y:S01]  /*0020*/  LDC R3, c[0x0][0x360] ;  /* 0x0000d800ff037b82 */ /* 0x000e620000000800 */
[----:B------:R-:W2:Y:S01]  /*0030*/  LDCU.64 UR8, c[0x0][0x388] ;  /* 0x00007100ff0877ac */ /* 0x000ea20008000a00 */
[----:B------:R-:W1:Y:S01]  /*0040*/  S2R R18, SR_TID.X ;  /* 0x0000000000127919 */ /* 0x000e620000002100 */
[----:B------:R-:W3:Y:S01]  /*0050*/  LDCU UR7, c[0x0][0x390] ;  /* 0x00007200ff0777ac */ /* 0x000ee20008000800 */
[----:B------:R-:W4:Y:S04]  /*0060*/  S2R R2, SR_TID.Z ;  /* 0x0000000000027919 */ /* 0x000f280000002300 */
[----:B------:R-:W0:Y:S08]  /*0070*/  S2UR UR5, SR_CTAID.Y ;  /* 0x00000000000579c3 */ /* 0x000e300000002600 */
[----:B------:R-:W0:Y:S08]  /*0080*/  LDC R0, c[0x0][0x364] ;  /* 0x0000d900ff007b82 */ /* 0x000e300000000800 */
[----:B------:R-:W1:Y:S08]  /*0090*/  S2UR UR4, SR_CTAID.X ;  /* 0x00000000000479c3 */ /* 0x000e700000002500 */
[----:B------:R-:W4:Y:S08]  /*00a0*/  S2UR UR6, SR_CTAID.Z ;  /* 0x00000000000679c3 */ /* 0x000f300000002700 */
[----:B------:R-:W4:Y:S01]  /*00b0*/  LDC R5, c[0x0][0x368] ;  /* 0x0000da00ff057b82 */ /* 0x000f220000000800 */
[----:B0-----:R-:W-:-:S05]  /*00c0*/  IMAD R19, R0, UR5, R19 ;  /* 0x0000000500137c24 */ /* 0x001fca000f8e0213 */
[----:B--2---:R-:W-:Y:S01]  /*00d0*/  ISETP.GE.AND P0, PT, R19, UR9, PT ;  /* 0x0000000913007c0c */ /* 0x004fe2000bf06270 */
[----:B-1----:R-:W-:-:S05]  /*00e0*/  IMAD R18, R3, UR4, R18 ;  /* 0x0000000403127c24 */ /* 0x002fca000f8e0212 */
[----:B------:R-:W-:Y:S01]  /*00f0*/  ISETP.GE.OR P0, PT, R18, UR8, P0 ;  /* 0x0000000812007c0c */ /* 0x000fe20008706670 */
[----:B----4-:R-:W-:-:S05]  /*0100*/  IMAD R0, R5, UR6, R2 ;  /* 0x0000000605007c24 */ /* 0x010fca000f8e0202 */
[----:B---3--:R-:W-:-:S13]  /*0110*/  ISETP.GE.OR P0, PT, R0, UR7, P0 ;  /* 0x0000000700007c0c */ /* 0x008fda0008706670 */
[----:B------:R-:W-:Y:S05]  /*0120*/  @P0 EXIT ;  /* 0x000000000000094d */ /* 0x000fea0003800000 */
[----:B------:R-:W0:Y:S01]  /*0130*/  LDCU UR6, c[0x0][0x394] ;  /* 0x00007280ff0677ac */ /* 0x000e220008000800 */
[----:B------:R-:W1:Y:S01]  /*0140*/  LDC.64 R4, c[0x0][0x380] ;  /* 0x0000e000ff047b82 */ /* 0x000e620000000a00 */
[----:B------:R-:W-:Y:S01]  /*0150*/  VIMNMX R2, PT, PT, R18, R19, PT ;  /* 0x0000001312027248 */ /* 0x000fe20003fe0100 */
[----:B------:R-:W-:Y:S01]  /*0160*/  IMAD R3, R19, UR7, R0 ;  /* 0x0000000713037c24 */ /* 0x000fe2000f8e0200 */
[----:B------:R-:W2:Y:S01]  /*0170*/  LDCU.64 UR4, c[0x0][0x358] ;  /* 0x00006b00ff0477ac */ /* 0x000ea20008000a00 */
[----:B------:R-:W-:Y:S02]  /*0180*/  BSSY.RECONVERGENT B0, `(.L_x_0) ;  /* 0x000005f000007945 */ /* 0x000fe40003800200 */
[----:B------:R-:W-:Y:S01]  /*0190*/  IMAD R3, R3, UR8, R18 ;  /* 0x0000000803037c24 */ /* 0x000fe2000f8e0212 */
[----:B0-----:R-:W-:-:S03]  /*01a0*/  ISETP.GE.AND P0, PT, R2, UR6, PT ;  /* 0x0000000602007c0c */ /* 0x001fc6000bf06270 */
[----:B-1----:R-:W-:-:S10]  /*01b0*/  IMAD.WIDE R4, R3, 0x4, R4 ;  /* 0x0000000403047825 */ /* 0x002fd400078e0204 */
[----:B--2---:R-:W-:Y:S05]  /*01c0*/  @P0 BRA `(.L_x_1) ;  /* 0x0000000400680947 */ /* 0x004fea0003800000 */
[----:B------:R-:W0:Y:S01]  /*01d0*/  I2F.F64 R6, UR6 ;  /* 0x0000000600067d12 */ /* 0x000e220008201c00 */
[----:B------:R-:W-:Y:S01]  /*01e0*/  IMAD.MOV.U32 R8, RZ, RZ, 0x1 ;  /* 0x00000001ff087424 */ /* 0x000fe200078e00ff */
[----:B------:R-:W-:Y:S01]  /*01f0*/  IADD3 R14, PT, PT, -R18, UR6, RZ ;  /* 0x00000006120e7c10 */ /* 0x000fe2000fffe1ff */
[----:B------:R-:W-:Y:S01]  /*0200*/  UMOV UR8, 0xa0000000 ;  /* 0xa000000000087882 */ /* 0x000fe20000000000 */
[----:B------:R-:W-:Y:S01]  /*0210*/  UMOV UR9, 0x3fbaf8e8 ;  /* 0x3fbaf8e800097882 */ /* 0x000fe20000000000 */
[----:B------:R-:W-:Y:S03]  /*0220*/  BSSY.RECONVERGENT B1, `(.L_x_2) ;  /* 0x0000013000017945 */ /* 0x000fe60003800200 */
[----:B------:R-:W1:Y:S08]  /*0230*/  I2F.F64 R2, R14 ;  /* 0x0000000e00027312 */ /* 0x000e700000201c00 */
[----:B0-----:R-:W0:Y:S01]  /*0240*/  MUFU.RCP64H R9, R7 ;  /* 0x0000000700097308 */ /* 0x001e220000001800 */
[----:B-1----:R-:W-:-:S02]  /*0250*/  DADD R2, R2, -1 ;  /* 0xbff0000002027429 */ /* 0x002fc40000000000 */
[----:B0-----:R-:W-:-:S08]  /*0260*/  DFMA R10, -R6, R8, 1 ;  /* 0x3ff00000060a742b */ /* 0x001fd00000000108 */
[----:B------:R-:W-:-:S08]  /*0270*/  DFMA R10, R10, R10, R10 ;  /* 0x0000000a0a0a722b */ /* 0x000fd0000000000a */
[----:B------:R-:W-:Y:S02]  /*0280*/  DFMA R10, R8, R10, R8 ;  /* 0x0000000a080a722b */ /* 0x000fe40000000008 */
[----:B------:R-:W-:-:S06]  /*0290*/  DMUL R8, R2, -UR8 ;  /* 0x8000000802087c28 */ /* 0x000fcc0008000000 */
[----:B------:R-:W-:-:S04]  /*02a0*/  DFMA R12, -R6, R10, 1 ;  /* 0x3ff00000060c742b */ /* 0x000fc8000000010a */
[----:B------:R-:W-:-:S04]  /*02b0*/  FSETP.GEU.AND P1, PT, |R9|, 6.5827683646048100446e-37, PT ;  /* 0x036000000900780b */ /* 0x000fc80003f2e200 */
[----:B------:R-:W-:-:S08]  /*02c0*/  DFMA R12, R10, R12, R10 ;  /* 0x0000000c0a0c722b */ /* 0x000fd0000000000a */
[----:B------:R-:W-:-:S08]  /*02d0*/  DMUL R2, R8, R12 ;  /* 0x0000000c08027228 */ /* 0x000fd00000000000 */
[----:B------:R-:W-:-:S08]  /*02e0*/  DFMA R10, -R6, R2, R8 ;  /* 0x00000002060a722b */ /* 0x000fd00000000108 */
[----:B------:R-:W-:-:S10]  /*02f0*/  DFMA R2, R12, R10, R2 ;  /* 0x0000000a0c02722b */ /* 0x000fd40000000002 */
[----:B------:R-:W-:-:S05]  /*0300*/  FFMA R10, RZ, R7, R3 ;  /* 0x00000007ff0a7223 */ /* 0x000fca0000000003 */
[----:B------:R-:W-:-:S13]  /*0310*/  FSETP.GT.AND P0, PT, |R10|, 1.469367938527859385e-39, PT ;  /* 0x001000000a00780b */ /* 0x000fda0003f04200 */
[----:B------:R-:W-:Y:S05]  /*0320*/  @P0 BRA P1, `(.L_x_3) ;  /* 0x0000000000080947 */ /* 0x000fea0000800000 */
[----:B------:R-:W-:-:S07]  /*0330*/  MOV R20, 0x350 ;  /* 0x0000035000147802 */ /* 0x000fce0000000f00 */
[----:B------:R-:W-:Y:S05]  /*0340*/  CALL.REL.NOINC `($__internal_0_$__cuda_sm20_div_rn_f64_full) ;  /* 0x0000000800a07944 */ /* 0x000fea0003c00000 */
.L_x_3:
[----:B------:R-:W-:Y:S05]  /*0350*/  BSYNC.RECONVERGENT B1 ;  /* 0x0000000000017941 */ /* 0x000fea0003800200 */
.L_x_2:
[----:B------:R-:W2:Y:S01]  /*0360*/  LDG.E R8, desc[UR4][R4.64] ;  /* 0x0000000404087981 */ /* 0x000ea2000c1e1900 */
[----:B------:R-:W-:Y:S01]  /*0370*/  IMAD.MOV.U32 R6, RZ, RZ, 0x652b82fe ;  /* 0x652b82feff067424 */ /* 0x000fe200078e00ff */
[----:B------:R-:W-:Y:S01]  /*0380*/  UMOV UR8, 0xfefa39ef ;  /* 0xfefa39ef00087882 */ /* 0x000fe20000000000 */
[----:B------:R-:W-:Y:S01]  /*0390*/  IMAD.MOV.U32 R7, RZ, RZ, 0x3ff71547 ;  /* 0x3ff71547ff077424 */ /* 0x000fe200078e00ff */
[----:B------:R-:W-:Y:S01]  /*03a0*/  UMOV UR9, 0x3fe62e42 ;  /* 0x3fe62e4200097882 */ /* 0x000fe20000000000 */
[----:B------:R-:W-:Y:S01]  /*03b0*/  DADD R14, -RZ, -|R2| ;  /* 0x00000000ff0e7229 */ /* 0x000fe20000000d02 */
[----:B------:R-:W-:Y:S03]  /*03c0*/  BSSY.RECONVERGENT B1, `(.L_x_4) ;  /* 0x0000037000017945 */ /* 0x000fe60003800200 */
[----:B------:R-:W-:-:S06]  /*03d0*/  DFMA R6, |R2|, -R6, 6.75539944105574400000e+15 ;  /* 0x433800000206742b */ /* 0x000fcc0000000a06 */
[----:B------:R-:W-:Y:S02]  /*03e0*/  FSETP.GEU.AND P0, PT, |R15|, 4.1917929649353027344, PT ;  /* 0x4086232b0f00780b */ /* 0x000fe40003f0e200 */
[----:B------:R-:W-:-:S08]  /*03f0*/  DADD R10, R6, -6.75539944105574400000e+15 ;  /* 0xc3380000060a7429 */ /* 0x000fd00000000000 */
[----:B------:R-:W-:Y:S01]  /*0400*/  DFMA R12, R10, -UR8, -|R2| ;  /* 0x800000080a0c7c2b */ /* 0x000fe20008000c02 */
[----:B------:R-:W-:Y:S01]  /*0410*/  UMOV UR8, 0x3b39803f ;  /* 0x3b39803f00087882 */ /* 0x000fe20000000000 */
[----:B------:R-:W-:-:S06]  /*0420*/  UMOV UR9, 0x3c7abc9e ;  /* 0x3c7abc9e00097882 */ /* 0x000fcc0000000000 */
[----:B------:R-:W-:Y:S01]  /*0430*/  DFMA R10, R10, -UR8, R12 ;  /* 0x800000080a0a7c2b */ /* 0x000fe2000800000c */
[----:B------:R-:W-:Y:S01]  /*0440*/  UMOV UR8, 0x69ce2bdf ;  /* 0x69ce2bdf00087882 */ /* 0x000fe20000000000 */
[----:B------:R-:W-:Y:S01]  /*0450*/  IMAD.MOV.U32 R12, RZ, RZ, -0x35dec16 ;  /* 0xfca213eaff0c7424 */ /* 0x000fe200078e00ff */
[----:B------:R-:W-:Y:S01]  /*0460*/  UMOV UR9, 0x3e5ade15 ;  /* 0x3e5ade1500097882 */ /* 0x000fe20000000000 */
[----:B------:R-:W-:-:S06]  /*0470*/  IMAD.MOV.U32 R13, RZ, RZ, 0x3e928af3 ;  /* 0x3e928af3ff0d7424 */ /* 0x000fcc00078e00ff */
[----:B------:R-:W-:Y:S01]  /*0480*/  DFMA R12, R10, UR8, R12 ;  /* 0x000000080a0c7c2b */ /* 0x000fe2000800000c */
[----:B------:R-:W-:Y:S01]  /*0490*/  UMOV UR8, 0x62401315 ;  /* 0x6240131500087882 */ /* 0x000fe20000000000 */
[----:B------:R-:W-:-:S06]  /*04a0*/  UMOV UR9, 0x3ec71dee ;  /* 0x3ec71dee00097882 */ /* 0x000fcc0000000000 */
[----:B------:R-:W-:Y:S01]  /*04b0*/  DFMA R12, R10, R12, UR8 ;  /* 0x000000080a0c7e2b */ /* 0x000fe2000800000c */
        /* <DEDUP_REMOVED lines=20> */
[----:B------:R-:W-:-:S08]  /*0600*/  DFMA R12, R10, R12, UR8 ;  /* 0x000000080a0c7e2b */ /* 0x000fd0000800000c */
[----:B------:R-:W-:-:S08]  /*0610*/  DFMA R12, R10, R12, 1 ;  /* 0x3ff000000a0c742b */ /* 0x000fd0000000000c */
[----:B------:R-:W-:-:S10]  /*0620*/  DFMA R10, R10, R12, 1 ;  /* 0x3ff000000a0a742b */ /* 0x000fd4000000000c */
[----:B------:R-:W-:Y:S02]  /*0630*/  IMAD R13, R6, 0x100000, R11 ;  /* 0x00100000060d7824 */ /* 0x000fe400078e020b */
[----:B------:R-:W-:Y:S01]  /*0640*/  IMAD.MOV.U32 R12, RZ, RZ, R10 ;  /* 0x000000ffff0c7224 */ /* 0x000fe200078e000a */
[----:B--2---:R-:W0:Y:S01]  /*0650*/  F2F.F64.F32 R8, R8 ;  /* 0x0000000800087310 */ /* 0x004e220000201800 */
[----:B------:R-:W-:Y:S05]  /*0660*/  @!P0 BRA `(.L_x_5) ;  /* 0x0000000000308947 */ /* 0x000fea0003800000 */
[----:B------:R-:W-:Y:S01]  /*0670*/  FSETP.GEU.AND P1, PT, |R15|, 4.2275390625, PT ;  /* 0x408748000f00780b */ /* 0x000fe20003f2e200 */
[C---:B------:R-:W-:Y:S02]  /*0680*/  DADD R12, -|R2|.reuse, +INF ;  /* 0x7ff00000020c7429 */ /* 0x040fe40000000300 */
[----:B------:R-:W-:-:S08]  /*0690*/  DSETP.NE.AND P0, PT, R2, RZ, PT ;  /* 0x000000ff0200722a */ /* 0x000fd00003f05000 */
[----:B------:R-:W-:Y:S02]  /*06a0*/  FSEL R12, R12, RZ, !P0 ;  /* 0x000000ff0c0c7208 */ /* 0x000fe40004000000 */
[----:B------:R-:W-:Y:S02]  /*06b0*/  @!P1 LEA.HI R7, R6, R6, RZ, 0x1 ;  /* 0x0000000606079211 */ /* 0x000fe400078f08ff */
[----:B------:R-:W-:Y:S02]  /*06c0*/  FSEL R13, R13, RZ, !P0 ;  /* 0x000000ff0d0d7208 */ /* 0x000fe40004000000 */
[----:B------:R-:W-:-:S05]  /*06d0*/  @!P1 SHF.R.S32.HI R7, RZ, 0x1, R7 ;  /* 0x00000001ff079819 */ /* 0x000fca0000011407 */
[----:B------:R-:W-:Y:S02]  /*06e0*/  @!P1 IMAD.IADD R2, R6, 0x1, -R7 ;  /* 0x0000000106029824 */ /* 0x000fe400078e0a07 */
[----:B------:R-:W-:-:S03]  /*06f0*/  @!P1 IMAD R11, R7, 0x100000, R11 ;  /* 0x00100000070b9824 */ /* 0x000fc600078e020b */
[----:B------:R-:W-:Y:S01]  /*0700*/  @!P1 LEA R3, R2, 0x3ff00000, 0x14 ;  /* 0x3ff0000002039811 */ /* 0x000fe200078ea0ff */
[----:B------:R-:W-:-:S06]  /*0710*/  @!P1 IMAD.MOV.U32 R2, RZ, RZ, RZ ;  /* 0x000000ffff029224 */ /* 0x000fcc00078e00ff */
[----:B------:R-:W-:-:S11]  /*0720*/  @!P1 DMUL R12, R10, R2 ;  /* 0x000000020a0c9228 */ /* 0x000fd60000000000 */
.L_x_5:
[----:B------:R-:W-:Y:S05]  /*0730*/  BSYNC.RECONVERGENT B1 ;  /* 0x0000000000017941 */ /* 0x000fea0003800200 */
.L_x_4:
[----:B0-----:R-:W-:-:S10]  /*0740*/  DMUL R8, R8, R12 ;  /* 0x0000000c08087228 */ /* 0x001fd40000000000 */
[----:B------:R-:W0:Y:S02]  /*0750*/  F2F.F32.F64 R9, R8 ;  /* 0x0000000800097310 */ /* 0x000e240000301000 */
[----:B0-----:R0:W-:Y:S02]  /*0760*/  STG.E desc[UR4][R4.64], R9 ;  /* 0x0000000904007986 */ /* 0x0011e4000c101904 */
.L_x_1:
[----:B------:R-:W-:Y:S05]  /*0770*/  BSYNC.RECONVERGENT B0 ;  /* 0x0000000000007941 */ /* 0x000fea0003800200 */
.L_x_0:
[----:B------:R-:W1:Y:S01]  /*0780*/  LDC.64 R14, c[0x0][0x390] ;  /* 0x0000e400ff0e7b82 */ /* 0x000e620000000a00 */
[----:B------:R-:W1:Y:S02]  /*0790*/  LDCU.64 UR8, c[0x0][0x388] ;  /* 0x00007100ff0877ac */ /* 0x000e640008000a00 */
[C---:B-1----:R-:W-:Y:S01]  /*07a0*/  IADD3 R2, PT, PT, -R15.reuse, UR9, RZ ;  /* 0x000000090f027c10 */ /* 0x042fe2000fffe1ff */
[----:B------:R-:W-:Y:S01]  /*07b0*/  IMAD.IADD R7, R14, 0x1, -R15 ;  /* 0x000000010e077824 */ /* 0x000fe200078e0a0f */
[----:B------:R-:W-:Y:S02]  /*07c0*/  IADD3 R3, PT, PT, -R15, UR8, RZ ;  /* 0x000000080f037c10 */ /* 0x000fe4000fffe1ff */
[----:B------:R-:W-:Y:S02]  /*07d0*/  ISETP.GT.AND P0, PT, R19, R2, PT ;  /* 0x000000021300720c */ /* 0x000fe40003f04270 */
[----:B------:R-:W-:Y:S02]  /*07e0*/  ISETP.LE.AND P1, PT, R0, R7, PT ;  /* 0x000000070000720c */ /* 0x000fe40003f23270 */
[----:B------:R-:W-:-:S13]  /*07f0*/  ISETP.LE.AND P0, PT, R18, R3, !P0 ;  /* 0x000000031200720c */ /* 0x000fda0004703270 */
[----:B------:R-:W-:Y:S05]  /*0800*/  @P0 EXIT P1 ;  /* 0x000000000000094d */ /* 0x000fea0000800000 */
[----:B------:R-:W0:Y:S01]  /*0810*/  I2F.F64 R6, R15 ;  /* 0x0000000f00067312 */ /* 0x000e220000201c00 */
[----:B------:R-:W-:Y:S01]  /*0820*/  IMAD.MOV.U32 R8, RZ, RZ, 0x1 ;  /* 0x00000001ff087424 */ /* 0x000fe200078e00ff */
[----:B------:R-:W-:Y:S01]  /*0830*/  IADD3 R18, PT, PT, R15, -UR8, R18 ;  /* 0x800000080f127c10 */ /* 0x000fe2000fffe012 */
        /* <DEDUP_REMOVED lines=21> */
.L_x_7:
[----:B------:R-:W-:Y:S05]  /*0990*/  BSYNC.RECONVERGENT B0 ;  /* 0x0000000000007941 */ /* 0x000fea0003800200 */
.L_x_6:
        /* <DEDUP_REMOVED lines=47> */
[----:B--2---:R0:W1:Y:S01]  /*0c90*/  F2F.F64.F32 R10, R0 ;  /* 0x00000000000a7310 */ /* 0x0040620000201800 */
[----:B------:R-:W-:Y:S05]  /*0ca0*/  @!P0 BRA `(.L_x_9) ;  /* 0x0000000000348947 */ /* 0x000fea0003800000 */
[----:B------:R-:W-:Y:S01]  /*0cb0*/  FSETP.GEU.AND P1, PT, |R15|, 4.2275390625, PT ;  /* 0x408748000f00780b */ /* 0x000fe20003f2e200 */
[C---:B------:R-:W-:Y:S02]  /*0cc0*/  DADD R8, -|R2|.reuse, +INF ;  /* 0x7ff0000002087429 */ /* 0x040fe40000000300 */
[----:B------:R-:W-:-:S08]  /*0cd0*/  DSETP.NE.AND P0, PT, R2, RZ, PT ;  /* 0x000000ff0200722a */ /* 0x000fd00003f05000 */
[----:B------:R-:W-:Y:S02]  /*0ce0*/  FSEL R8, R8, RZ, !P0 ;  /* 0x000000ff08087208 */ /* 0x000fe40004000000 */
[----:B0-----:R-:W-:Y:S01]  /*0cf0*/  @!P1 LEA.HI R0, R6, R6, RZ, 0x1 ;  /* 0x0000000606009211 */ /* 0x001fe200078f08ff */
[----:B------:R-:W-:Y:S01]  /*0d00*/  @!P1 IMAD.MOV.U32 R2, RZ, RZ, R12 ;  /* 0x000000ffff029224 */ /* 0x000fe200078e000c */
[----:B------:R-:W-:Y:S02]  /*0d10*/  FSEL R9, R9, RZ, !P0 ;  /* 0x000000ff09097208 */ /* 0x000fe40004000000 */
[----:B------:R-:W-:-:S05]  /*0d20*/  @!P1 SHF.R.S32.HI R3, RZ, 0x1, R0 ;  /* 0x00000001ff039819 */ /* 0x000fca0000011400 */
[----:B------:R-:W-:Y:S02]  /*0d30*/  @!P1 IMAD.IADD R6, R6, 0x1, -R3 ;  /* 0x0000000106069824 */ /* 0x000fe400078e0a03 */
[----:B------:R-:W-:-:S03]  /*0d40*/  @!P1 IMAD R3, R3, 0x100000, R13 ;  /* 0x0010000003039824 */ /* 0x000fc600078e020d */
[----:B------:R-:W-:Y:S01]  /*0d50*/  @!P1 LEA R7, R6, 0x3ff00000, 0x14 ;  /* 0x3ff0000006079811 */ /* 0x000fe200078ea0ff */
[----:B------:R-:W-:-:S06]  /*0d60*/  @!P1 IMAD.MOV.U32 R6, RZ, RZ, RZ ;  /* 0x000000ffff069224 */ /* 0x000fcc00078e00ff */
[----:B------:R-:W-:-:S11]  /*0d70*/  @!P1 DMUL R8, R2, R6 ;  /* 0x0000000602089228 */ /* 0x000fd60000000000 */
.L_x_9:
[----:B------:R-:W-:Y:S05]  /*0d80*/  BSYNC.RECONVERGENT B0 ;  /* 0x0000000000007941 */ /* 0x000fea0003800200 */
.L_x_8:
[----:B-1----:R-:W-:-:S10]  /*0d90*/  DMUL R10, R10, R8 ;  /* 0x000000080a0a7228 */ /* 0x002fd40000000000 */
[----:B------:R-:W1:Y:S02]  /*0da0*/  F2F.F32.F64 R11, R10 ;  /* 0x0000000a000b7310 */ /* 0x000e640000301000 */
[----:B-1----:R-:W-:Y:S01]  /*0db0*/  STG.E desc[UR4][R4.64], R11 ;  /* 0x0000000b04007986 */ /* 0x002fe2000c101904 */
[----:B------:R-:W-:Y:S05]  /*0dc0*/  EXIT ;  /* 0x000000000000794d */ /* 0x000fea0003800000 */
        .weak           $__internal_0_$__cuda_sm20_div_rn_f64_full
        .type           $__internal_0_$__cuda_sm20_div_rn_f64_full,@function
        .size           $__internal_0_$__cuda_sm20_div_rn_f64_full,(.L_x_41 - $__internal_0_$__cuda_sm20_div_rn_f64_full)
$__internal_0_$__cuda_sm20_div_rn_f64_full:
[C---:B------:R-:W-:Y:S01]  /*0dd0*/  FSETP.GEU.AND P0, PT, |R7|.reuse, 1.469367938527859385e-39, PT ;  /* 0x001000000700780b */ /* 0x040fe20003f0e200 */
[----:B------:R-:W-:Y:S01]  /*0de0*/  IMAD.MOV.U32 R12, RZ, RZ, 0x1 ;  /* 0x00000001ff0c7424 */ /* 0x000fe200078e00ff */
[----:B------:R-:W-:Y:S01]  /*0df0*/  LOP3.LUT R2, R7, 0x800fffff, RZ, 0xc0, !PT ;  /* 0x800fffff07027812 */ /* 0x000fe200078ec0ff */
[----:B------:R-:W-:Y:S01]  /*0e00*/  IMAD.MOV.U32 R22, RZ, RZ, 0x1ca00000 ;  /* 0x1ca00000ff167424 */ /* 0x000fe200078e00ff */
[C---:B------:R-:W-:Y:S01]  /*0e10*/  FSETP.GEU.AND P2, PT, |R9|.reuse, 1.469367938527859385e-39, PT ;  /* 0x001000000900780b */ /* 0x040fe20003f4e200 */
[----:B------:R-:W-:Y:S01]  /*0e20*/  BSSY.RECONVERGENT B2, `(.L_x_10) ;  /* 0x0000052000027945 */ /* 0x000fe20003800200 */
[----:B------:R-:W-:Y:S01]  /*0e30*/  LOP3.LUT R3, R2, 0x3ff00000, RZ, 0xfc, !PT ;  /* 0x3ff0000002037812 */ /* 0x000fe200078efcff */
[----:B------:R-:W-:Y:S01]  /*0e40*/  IMAD.MOV.U32 R2, RZ, RZ, R6 ;  /* 0x000000ffff027224 */ /* 0x000fe200078e0006 */
[----:B------:R-:W-:Y:S02]  /*0e50*/  LOP3.LUT R21, R9, 0x7ff00000, RZ, 0xc0, !PT ;  /* 0x7ff0000009157812 */ /* 0x000fe400078ec0ff */
[----:B------:R-:W-:-:S03]  /*0e60*/  LOP3.LUT R24, R7, 0x7ff00000, RZ, 0xc0, !PT ;  /* 0x7ff0000007187812 */ /* 0x000fc600078ec0ff */
[----:B------:R-:W-:Y:S01]  /*0e70*/  @!P0 DMUL R2, R6, 8.98846567431157953865e+307 ;  /* 0x7fe0000006028828 */ /* 0x000fe20000000000 */
[----:B------:R-:W-:Y:S01]  /*0e80*/  ISETP.GE.U32.AND P1, PT, R21, R24, PT ;  /* 0x000000181500720c */ /* 0x000fe20003f26070 */
[----:B------:R-:W-:Y:S02]  /*0e90*/  IMAD.MOV.U32 R23, RZ, RZ, R21 ;  /* 0x000000ffff177224 */ /* 0x000fe400078e0015 */
[----:B------:R-:W-:Y:S02]  /*0ea0*/  @!P2 LOP3.LUT R14, R7, 0x7ff00000, RZ, 0xc0, !PT ;  /* 0x7ff00000070ea812 */ /* 0x000fe400078ec0ff */
[----:B------:R-:W0:Y:S02]  /*0eb0*/  MUFU.RCP64H R13, R3 ;  /* 0x00000003000d7308 */ /* 0x000e240000001800 */
[----:B------:R-:W-:Y:S02]  /*0ec0*/  @!P2 ISETP.GE.U32.AND P3, PT, R21, R14, PT ;  /* 0x0000000e1500a20c */ /* 0x000fe40003f66070 */
[----:B------:R-:W-:-:S02]  /*0ed0*/  @!P0 LOP3.LUT R24, R3, 0x7ff00000, RZ, 0xc0, !PT ;  /* 0x7ff0000003188812 */ /* 0x000fc400078ec0ff */
[----:B------:R-:W-:-:S04]  /*0ee0*/  @!P2 SEL R15, R22, 0x63400000, !P3 ;  /* 0x63400000160fa807 */ /* 0x000fc80005800000 */
[----:B------:R-:W-:-:S04]  /*0ef0*/  @!P2 LOP3.LUT R16, R15, 0x80000000, R9, 0xf8, !PT ;  /* 0x800000000f10a812 */ /* 0x000fc800078ef809 */
[----:B------:R-:W-:Y:S01]  /*0f00*/  @!P2 LOP3.LUT R17, R16, 0x100000, RZ, 0xfc, !PT ;  /* 0x001000001011a812 */ /* 0x000fe200078efcff */
[----:B------:R-:W-:Y:S01]  /*0f10*/  @!P2 IMAD.MOV.U32 R16, RZ, RZ, RZ ;  /* 0x000000ffff10a224 */ /* 0x000fe200078e00ff */
[----:B0-----:R-:W-:-:S08]  /*0f20*/  DFMA R10, R12, -R2, 1 ;  /* 0x3ff000000c0a742b */ /* 0x001fd00000000802 */
[----:B------:R-:W-:-:S08]  /*0f30*/  DFMA R10, R10, R10, R10 ;  /* 0x0000000a0a0a722b */ /* 0x000fd0000000000a */
[----:B------:R-:W-:Y:S01]  /*0f40*/  DFMA R12, R12, R10, R12 ;  /* 0x0000000a0c0c722b */ /* 0x000fe2000000000c */
[----:B------:R-:W-:Y:S01]  /*0f50*/  SEL R11, R22, 0x63400000, !P1 ;  /* 0x63400000160b7807 */ /* 0x000fe20004800000 */
[----:B------:R-:W-:-:S03]  /*0f60*/  IMAD.MOV.U32 R10, RZ, RZ, R8 ;  /* 0x000000ffff0a7224 */ /* 0x000fc600078e0008 */
[----:B------:R-:W-:-:S03]  /*0f70*/  LOP3.LUT R11, R11, 0x800fffff, R9, 0xf8, !PT ;  /* 0x800fffff0b0b7812 */ /* 0x000fc600078ef809 */
[----:B------:R-:W-:-:S03]  /*0f80*/  DFMA R14, R12, -R2, 1 ;  /* 0x3ff000000c0e742b */ /* 0x000fc60000000802 */
[----:B------:R-:W-:-:S05]  /*0f90*/  @!P2 DFMA R10, R10, 2, -R16 ;  /* 0x400000000a0aa82b */ /* 0x000fca0000000810 */
[----:B------:R-:W-:-:S05]  /*0fa0*/  DFMA R14, R12, R14, R12 ;  /* 0x0000000e0c0e722b */ /* 0x000fca000000000c */
[----:B------:R-:W-:-:S03]  /*0fb0*/  @!P2 LOP3.LUT R23, R11, 0x7ff00000, RZ, 0xc0, !PT ;  /* 0x7ff000000b17a812 */ /* 0x000fc600078ec0ff */
[----:B------:R-:W-:Y:S02]  /*0fc0*/  DMUL R12, R14, R10 ;  /* 0x0000000a0e0c7228 */ /* 0x000fe40000000000 */
[----:B------:R-:W-:-:S05]  /*0fd0*/  VIADD R25, R23, 0xffffffff ;  /* 0xffffffff17197836 */ /* 0x000fca0000000000 */
[----:B------:R-:W-:Y:S01]  /*0fe0*/  ISETP.GT.U32.AND P0, PT, R25, 0x7feffffe, PT ;  /* 0x7feffffe1900780c */ /* 0x000fe20003f04070 */
[----:B------:R-:W-:Y:S01]  /*0ff0*/  VIADD R25, R24, 0xffffffff ;  /* 0xffffffff18197836 */ /* 0x000fe20000000000 */
[----:B------:R-:W-:-:S04]  /*1000*/  DFMA R16, R12, -R2, R10 ;  /* 0x800000020c10722b */ /* 0x000fc8000000000a */
[----:B------:R-:W-:-:S04]  /*1010*/  ISETP.GT.U32.OR P0, PT, R25, 0x7feffffe, P0 ;  /* 0x7feffffe1900780c */ /* 0x000fc80000704470 */
[----:B------:R-:W-:-:S09]  /*1020*/  DFMA R12, R14, R16, R12 ;  /* 0x000000100e0c722b */ /* 0x000fd2000000000c */
[----:B------:R-:W-:Y:S05]  /*1030*/  @P0 BRA `(.L_x_11) ;  /* 0x00000000006c0947 */ /* 0x000fea0003800000 */
[----:B------:R-:W-:Y:S01]  /*1040*/  LOP3.LUT R14, R7, 0x7ff00000, RZ, 0xc0, !PT ;  /* 0x7ff00000070e7812 */ /* 0x000fe200078ec0ff */
[----:B------:R-:W-:-:S03]  /*1050*/  IMAD.MOV.U32 R16, RZ, RZ, RZ ;  /* 0x000000ffff107224 */ /* 0x000fc600078e00ff */
[CC--:B------:R-:W-:Y:S02]  /*1060*/  VIADDMNMX R8, R21.reuse, -R14.reuse, 0xb9600000, !PT ;  /* 0xb960000015087446 */ /* 0x0c0fe4000780090e */
[----:B------:R-:W-:Y:S02]  /*1070*/  ISETP.GE.U32.AND P0, PT, R21, R14, PT ;  /* 0x0000000e1500720c */ /* 0x000fe40003f06070 */
[----:B------:R-:W-:Y:S02]  /*1080*/  VIMNMX R8, PT, PT, R8, 0x46a00000, PT ;  /* 0x46a0000008087848 */ /* 0x000fe40003fe0100 */
[----:B------:R-:W-:-:S05]  /*1090*/  SEL R9, R22, 0x63400000, !P0 ;  /* 0x6340000016097807 */ /* 0x000fca0004000000 */
[----:B------:R-:W-:-:S04]  /*10a0*/  IMAD.IADD R8, R8, 0x1, -R9 ;  /* 0x0000000108087824 */ /* 0x000fc800078e0a09 */
[----:B------:R-:W-:-:S06]  /*10b0*/  VIADD R17, R8, 0x7fe00000 ;  /* 0x7fe0000008117836 */ /* 0x000fcc0000000000 */
[----:B------:R-:W-:-:S10]  /*10c0*/  DMUL R14, R12, R16 ;  /* 0x000000100c0e7228 */ /* 0x000fd40000000000 */
[----:B------:R-:W-:-:S13]  /*10d0*/  FSETP.GTU.AND P0, PT, |R15|, 1.469367938527859385e-39, PT ;  /* 0x001000000f00780b */ /* 0x000fda0003f0c200 */
[----:B------:R-:W-:Y:S05]  /*10e0*/  @P0 BRA `(.L_x_12) ;  /* 0x0000000000940947 */ /* 0x000fea0003800000 */
[----:B------:R-:W-:Y:S01]  /*10f0*/  DFMA R2, R12, -R2, R10 ;  /* 0x800000020c02722b */ /* 0x000fe2000000000a */
[----:B------:R-:W-:-:S09]  /*1100*/  IMAD.MOV.U32 R16, RZ, RZ, RZ ;  /* 0x000000ffff107224 */ /* 0x000fd200078e00ff */
[C---:B------:R-:W-:Y:S02]  /*1110*/  FSETP.NEU.AND P0, PT, R3.reuse, RZ, PT ;  /* 0x000000ff0300720b */ /* 0x040fe40003f0d000 */
[----:B------:R-:W-:-:S04]  /*1120*/  LOP3.LUT R7, R3, 0x80000000, R7, 0x48, !PT ;  /* 0x8000000003077812 */ /* 0x000fc800078e4807 */
[----:B------:R-:W-:-:S07]  /*1130*/  LOP3.LUT R17, R7, R17, RZ, 0xfc, !PT ;  /* 0x0000001107117212 */ /* 0x000fce00078efcff */
[----:B------:R-:W-:Y:S05]  /*1140*/  @!P0 BRA `(.L_x_12) ;  /* 0x00000000007c8947 */ /* 0x000fea0003800000 */
[----:B------:R-:W-:Y:S02]  /*1150*/  IMAD.MOV R3, RZ, RZ, -R8 ;  /* 0x000000ffff037224 */ /* 0x000fe400078e0a08 */
[----:B------:R-:W-:-:S06]  /*1160*/  IMAD.MOV.U32 R2, RZ, RZ, RZ ;  /* 0x000000ffff027224 */ /* 0x000fcc00078e00ff */
[----:B------:R-:W-:Y:S02]  /*1170*/  DFMA R2, R14, -R2, R12 ;  /* 0x800000020e02722b */ /* 0x000fe4000000000c */
[----:B------:R-:W-:-:S04]  /*1180*/  DMUL.RP R12, R12, R16 ;  /* 0x000000100c0c7228 */ /* 0x000fc80000008000 */
[----:B------:R-:W-:-:S04]  /*1190*/  IADD3 R2, PT, PT, -R8, -0x43300000, RZ ;  /* 0xbcd0000008027810 */ /* 0x000fc80007ffe1ff */
[----:B------:R-:W-:Y:S02]  /*11a0*/  FSETP.NEU.AND P0, PT, |R3|, R2, PT ;  /* 0x000000020300720b */ /* 0x000fe40003f0d200 */
[----:B------:R-:W-:Y:S02]  /*11b0*/  LOP3.LUT R7, R13, R7, RZ, 0x3c, !PT ;  /* 0x000000070d077212 */ /* 0x000fe400078e3cff */
[----:B------:R-:W-:Y:S02]  /*11c0*/  FSEL R14, R12, R14, !P0 ;  /* 0x0000000e0c0e7208 */ /* 0x000fe40004000000 */
[----:B------:R-:W-:Y:S01]  /*11d0*/  FSEL R15, R7, R15, !P0 ;  /* 0x0000000f070f7208 */ /* 0x000fe20004000000 */
[----:B------:R-:W-:Y:S06]  /*11e0*/  BRA `(.L_x_12) ;  /* 0x0000000000547947 */ /* 0x000fec0003800000 */
.L_x_11:
[----:B------:R-:W-:-:S14]  /*11f0*/  DSETP.NAN.AND P0, PT, R8, R8, PT ;  /* 0x000000080800722a */ /* 0x000fdc0003f08000 */
[----:B------:R-:W-:Y:S05]  /*1200*/  @P0 BRA `(.L_x_13) ;  /* 0x0000000000440947 */ /* 0x000fea0003800000 */
[----:B------:R-:W-:-:S14]  /*1210*/  DSETP.NAN.AND P0, PT, R6, R6, PT ;  /* 0x000000060600722a */ /* 0x000fdc0003f08000 */
[----:B------:R-:W-:Y:S05]  /*1220*/  @P0 BRA `(.L_x_14) ;  /* 0x0000000000300947 */ /* 0x000fea0003800000 */
[----:B------:R-:W-:Y:S01]  /*1230*/  ISETP.NE.AND P0, PT, R23, R24, PT ;  /* 0x000000181700720c */ /* 0x000fe20003f05270 */
[----:B------:R-:W-:Y:S02]  /*1240*/  IMAD.MOV.U32 R14, RZ, RZ, 0x0 ;  /* 0x00000000ff0e7424 */ /* 0x000fe400078e00ff */
[----:B------:R-:W-:-:S10]  /*1250*/  IMAD.MOV.U32 R15, RZ, RZ, -0x80000 ;  /* 0xfff80000ff0f7424 */ /* 0x000fd400078e00ff */
[----:B------:R-:W-:Y:S05]  /*1260*/  @!P0 BRA `(.L_x_12) ;  /* 0x0000000000348947 */ /* 0x000fea0003800000 */
[----:B------:R-:W-:Y:S02]  /*1270*/  ISETP.NE.AND P0, PT, R23, 0x7ff00000, PT ;  /* 0x7ff000001700780c */ /* 0x000fe40003f05270 */
[----:B------:R-:W-:Y:S02]  /*1280*/  LOP3.LUT R15, R9, 0x80000000, R7, 0x48, !PT ;  /* 0x80000000090f7812 */ /* 0x000fe400078e4807 */
[----:B------:R-:W-:-:S13]  /*1290*/  ISETP.EQ.OR P0, PT, R24, RZ, !P0 ;  /* 0x000000ff1800720c */ /* 0x000fda0004702670 */
[----:B------:R-:W-:Y:S01]  /*12a0*/  @P0 LOP3.LUT R2, R15, 0x7ff00000, RZ, 0xfc, !PT ;  /* 0x7ff000000f020812 */ /* 0x000fe200078efcff */
[----:B------:R-:W-:Y:S02]  /*12b0*/  @!P0 IMAD.MOV.U32 R14, RZ, RZ, RZ ;  /* 0x000000ffff0e8224 */ /* 0x000fe400078e00ff */
[----:B------:R-:W-:Y:S02]  /*12c0*/  @P0 IMAD.MOV.U32 R14, RZ, RZ, RZ ;  /* 0x000000ffff0e0224 */ /* 0x000fe400078e00ff */
[----:B------:R-:W-:Y:S01]  /*12d0*/  @P0 IMAD.MOV.U32 R15, RZ, RZ, R2 ;  /* 0x000000ffff0f0224 */ /* 0x000fe200078e0002 */
[----:B------:R-:W-:Y:S06]  /*12e0*/  BRA `(.L_x_12) ;  /* 0x0000000000147947 */ /* 0x000fec0003800000 */
.L_x_14:
[----:B------:R-:W-:Y:S01]  /*12f0*/  LOP3.LUT R15, R7, 0x80000, RZ, 0xfc, !PT ;  /* 0x00080000070f7812 */ /* 0x000fe200078efcff */
[----:B------:R-:W-:Y:S01]  /*1300*/  IMAD.MOV.U32 R14, RZ, RZ, R6 ;  /* 0x000000ffff0e7224 */ /* 0x000fe200078e0006 */
[----:B------:R-:W-:Y:S06]  /*1310*/  BRA `(.L_x_12) ;  /* 0x0000000000087947 */ /* 0x000fec0003800000 */
.L_x_13:
[----:B------:R-:W-:Y:S01]  /*1320*/  LOP3.LUT R15, R9, 0x80000, RZ, 0xfc, !PT ;  /* 0x00080000090f7812 */ /* 0x000fe200078efcff */
[----:B------:R-:W-:-:S07]  /*1330*/  IMAD.MOV.U32 R14, RZ, RZ, R8 ;  /* 0x000000ffff0e7224 */ /* 0x000fce00078e0008 */
.L_x_12:
[----:B------:R-:W-:Y:S05]  /*1340*/  BSYNC.RECONVERGENT B2 ;  /* 0x0000000000027941 */ /* 0x000fea0003800200 */
.L_x_10:
[----:B------:R-:W-:Y:S02]  /*1350*/  IMAD.MOV.U32 R21, RZ, RZ, 0x0 ;  /* 0x00000000ff157424 */ /* 0x000fe400078e00ff */
[----:B------:R-:W-:Y:S02]  /*1360*/  IMAD.MOV.U32 R2, RZ, RZ, R14 ;  /* 0x000000ffff027224 */ /* 0x000fe400078e000e */
[----:B------:R-:W-:Y:S01]  /*1370*/  IMAD.MOV.U32 R3, RZ, RZ, R15 ;  /* 0x000000ffff037224 */ /* 0x000fe200078e000f */
[----:B------:R-:W-:Y:S06]  /*1380*/  RET.REL.NODEC R20 `(_Z12spongeKernelPfiiii) ;  /* 0xffffffec141c7950 */ /* 0x000fec0003c3ffff */
.L_x_15:
[----:B------:R-:W-:-:S00]  /*1390*/  BRA `(.L_x_15) ;  /* 0xfffffffc00fc7947 */ /* 0x000fc0000383ffff */
[----:B------:R-:W-:-:S00]  /*13a0*/  NOP ;  /* 0x0000000000007918 */ /* 0x000fc00000000000 */
        /* <DEDUP_REMOVED lines=13> */
.L_x_41:


//--------------------- .text._Z8freeSurfPfiiii   --------------------------
	.section	.text._Z8freeSurfPfiiii,"ax",@progbits
	.align	128
        .global         _Z8freeSurfPfiiii
        .type           _Z8freeSurfPfiiii,@function
        .size           _Z8freeSurfPfiiii,(.L_x_44 - _Z8freeSurfPfiiii)
        .other          _Z8freeSurfPfiiii,@"STO_CUDA_ENTRY STV_DEFAULT"
_Z8freeSurfPfiiii:
.text._Z8freeSurfPfiiii:
        /* <DEDUP_REMOVED lines=21> */
[----:B------:R-:W2:Y:S01]  /*0150*/  LDCU.64 UR4, c[0x0][0x358] ;  /* 0x00006b00ff0477ac */ /* 0x000ea20008000a00 */
[----:B0-----:R-:W-:-:S04]  /*0160*/  IMAD R5, R4, UR6, R5 ;  /* 0x0000000604057c24 */ /* 0x001fc8000f8e0205 */
[----:B------:R-:W-:-:S04]  /*0170*/  IMAD R5, R5, UR8, R0 ;  /* 0x0000000805057c24 */ /* 0x000fc8000f8e0200 */
[----:B-1----:R-:W-:-:S05]  /*0180*/  IMAD.WIDE R2, R5, 0x4, R2 ;  /* 0x0000000405027825 */ /* 0x002fca00078e0202 */
[----:B--2---:R-:W-:Y:S01]  /*0190*/  STG.E desc[UR4][R2.64], RZ ;  /* 0x000000ff02007986 */ /* 0x004fe2000c101904 */
[----:B------:R-:W-:Y:S05]  /*01a0*/  EXIT ;  /* 0x000000000000794d */ /* 0x000fea0003800000 */
.L_x_16:
        /* <DEDUP_REMOVED lines=13> */
.L_x_44:


//--------------------- .text._Z18lint3d_extract_gpuPfiiiiiS_PiS0_S0_S_S_S_S_S_S_S_S_ --------------------------
	.section	.text._Z18lint3d_extract_gpuPfiiiiiS_PiS0_S0_S_S_S_S_S_S_S_S_,"ax",@progbits
	.align	128
        .global         _Z18lint3d_extract_gpuPfiiiiiS_PiS0_S0_S_S_S_S_S_S_S_S_
        .type           _Z18lint3d_extract_gpuPfiiiiiS_PiS0_S0_S_S_S_S_S_S_S_S_,@function
        .size           _Z18lint3d_extract_gpuPfiiiiiS_PiS0_S0_S_S_S_S_S_S_S_S_,(.L_x_45 - _Z18lint3d_extract_gpuPfiiiiiS_PiS0_S0_S_S_S_S_S_S_S_S_)
        .other          _Z18lint3d_extract_gpuPfiiiiiS_PiS0_S0_S_S_S_S_S_S_S_S_,@"STO_CUDA_ENTRY STV_DEFAULT"
_Z18lint3d_extract_gpuPfiiiiiS_PiS0_S0_S_S_S_S_S_S_S_S_:
.text._Z18lint3d_extract_gpuPfiiiiiS_PiS0_S0_S_S_S_S_S_S_S_S_:
[----:B------:R-:W-:Y:S01]  /*0000*/  LDC R1, c[0x0][0x37c] ;  /* 0x0000df00ff017b82 */ /* 0x000fe20000000800 */
[----:B------:R-:W0:Y:S07]  /*0010*/  S2R R23, SR_TID.X ;  /* 0x0000000000177919 */ /* 0x000e2e0000002100 */
[----:B------:R-:W0:Y:S01]  /*0020*/  S2UR UR4, SR_CTAID.X ;  /* 0x00000000000479c3 */ /* 0x000e220000002500 */
[----:B------:R-:W1:Y:S07]  /*0030*/  LDCU UR6, c[0x0][0x38c] ;  /* 0x00007180ff0677ac */ /* 0x000e6e0008000800 */
[----:B------:R-:W0:Y:S02]  /*0040*/  LDC R0, c[0x0][0x360] ;  /* 0x0000d800ff007b82 */ /* 0x000e240000000800 */
[----:B0-----:R-:W-:-:S05]  /*0050*/  IMAD R23, R0, UR4, R23 ;  /* 0x0000000400177c24 */ /* 0x001fca000f8e0217 */
[----:B-1----:R-:W-:-:S13]  /*0060*/  ISETP.GE.AND P0, PT, R23, UR6, PT ;  /* 0x0000000617007c0c */ /* 0x002fda000bf06270 */
[----:B------:R-:W-:Y:S05]  /*0070*/  @P0 EXIT ;  /* 0x000000000000094d */ /* 0x000fea0003800000 */
[----:B------:R-:W0:Y:S01]  /*0080*/  LDC.64 R2, c[0x0][0x3b0] ;  /* 0x0000ec00ff027b82 */ /* 0x000e220000000a00 */
[----:B------:R-:W1:Y:S01]  /*0090*/  LDCU.64 UR4, c[0x0][0x358] ;  /* 0x00006b00ff0477ac */ /* 0x000e620008000a00 */
[----:B------:R-:W2:Y:S06]  /*00a0*/  LDCU UR7, c[0x0][0x398] ;  /* 0x00007300ff0777ac */ /* 0x000eac0008000800 */
[----:B------:R-:W3:Y:S08]  /*00b0*/  LDC.64 R4, c[0x0][0x3b8] ;  /* 0x0000ee00ff047b82 */ /* 0x000ef00000000a00 */
[----:B------:R-:W4:Y:S01]  /*00c0*/  LDC.64 R8, c[0x0][0x3a8] ;  /* 0x0000ea00ff087b82 */ /* 0x000f220000000a00 */
[----:B0-----:R-:W-:-:S07]  /*00d0*/  IMAD.WIDE R2, R23, 0x4, R2 ;  /* 0x0000000417027825 */ /* 0x001fce00078e0202 */
[----:B------:R-:W2:Y:S01]  /*00e0*/  LDC R27, c[0x0][0x390] ;  /* 0x0000e400ff1b7b82 */ /* 0x000ea20000000800 */
[----:B-1----:R-:W5:Y:S01]  /*00f0*/  LDG.E R2, desc[UR4][R2.64] ;  /* 0x0000000402027981 */ /* 0x002f62000c1e1900 */
[----:B---3--:R-:W-:-:S06]  /*0100*/  IMAD.WIDE R4, R23, 0x4, R4 ;  /* 0x0000000417047825 */ /* 0x008fcc00078e0204 */
[----:B------:R-:W0:Y:S01]  /*0110*/  LDC.64 R18, c[0x0][0x3a0] ;  /* 0x0000e800ff127b82 */ /* 0x000e220000000a00 */
[----:B------:R-:W5:Y:S01]  /*0120*/  LDG.E R5, desc[UR4][R4.64] ;  /* 0x0000000404057981 */ /* 0x000f62000c1e1900 */
[----:B----4-:R-:W-:-:S06]  /*0130*/  IMAD.WIDE R8, R23, 0x4, R8 ;  /* 0x0000000417087825 */ /* 0x010fcc00078e0208 */
[----:B------:R-:W1:Y:S01]  /*0140*/  LDC.64 R6, c[0x0][0x3c8] ;  /* 0x0000f200ff067b82 */ /* 0x000e620000000a00 */
[----:B------:R-:W3:Y:S07]  /*0150*/  LDG.E R8, desc[UR4][R8.64] ;  /* 0x0000000408087981 */ /* 0x000eee000c1e1900 */
[----:B------:R-:W4:Y:S08]  /*0160*/  LDC.64 R10, c[0x0][0x3c0] ;  /* 0x0000f000ff0a7b82 */ /* 0x000f300000000a00 */
[----:B------:R-:W2:Y:S08]  /*0170*/  LDC.64 R12, c[0x0][0x3d0] ;  /* 0x0000f400ff0c7b82 */ /* 0x000eb00000000a00 */
[----:B------:R-:W0:Y:S01]  /*0180*/  LDC.64 R14, c[0x0][0x3d8] ;  /* 0x0000f600ff0e7b82 */ /* 0x000e220000000a00 */
[----:B-1----:R-:W-:-:S06]  /*0190*/  IMAD.WIDE R24, R23, 0x4, R6 ;  /* 0x0000000417187825 */ /* 0x002fcc00078e0206 */
[----:B------:R-:W3:Y:S01]  /*01a0*/  LDG.E R25, desc[UR4][R24.64] ;  /* 0x0000000418197981 */ /* 0x000ee2000c1e1900 */
[----:B------:R-:W1:Y:S01]  /*01b0*/  LDC.64 R6, c[0x0][0x3f0] ;  /* 0x0000fc00ff067b82 */ /* 0x000e620000000a00 */
[----:B----4-:R-:W-:-:S07]  /*01c0*/  IMAD.WIDE R28, R23, 0x4, R10 ;  /* 0x00000004171c7825 */ /* 0x010fce00078e020a */
[----:B------:R-:W4:Y:S01]  /*01d0*/  LDC.64 R10, c[0x0][0x3f8] ;  /* 0x0000fe00ff0a7b82 */ /* 0x000f220000000a00 */
[----:B--2---:R-:W-:-:S04]  /*01e0*/  IMAD.WIDE R12, R23, 0x4, R12 ;  /* 0x00000004170c7825 */ /* 0x004fc800078e020c */
[----:B------:R-:W-:Y:S02]  /*01f0*/  IMAD R17, R27, UR7, RZ ;  /* 0x000000071b117c24 */ /* 0x000fe4000f8e02ff */
[----:B------:R-:W2:Y:S01]  /*0200*/  LDG.E R13, desc[UR4][R12.64] ;  /* 0x000000040c0d7981 */ /* 0x000ea2000c1e1900 */
[----:B0-----:R-:W-:-:S06]  /*0210*/  IMAD.WIDE R14, R23, 0x4, R14 ;  /* 0x00000004170e7825 */ /* 0x001fcc00078e020e */
[----:B------:R-:W2:Y:S01]  /*0220*/  LDG.E R15, desc[UR4][R14.64] ;  /* 0x000000040e0f7981 */ /* 0x000ea2000c1e1900 */
[----:B-1----:R-:W-:-:S06]  /*0230*/  IMAD.WIDE R6, R23, 0x4, R6 ;  /* 0x0000000417067825 */ /* 0x002fcc00078e0206 */
[----:B------:R-:W2:Y:S01]  /*0240*/  LDG.E R7, desc[UR4][R6.64] ;  /* 0x0000000406077981 */ /* 0x000ea2000c1e1900 */
[----:B----4-:R-:W-:-:S06]  /*0250*/  IMAD.WIDE R10, R23, 0x4, R10 ;  /* 0x00000004170a7825 */ /* 0x010fcc00078e020a */
[----:B------:R-:W4:Y:S01]  /*0260*/  LDG.E R11, desc[UR4][R10.64] ;  /* 0x000000040a0b7981 */ /* 0x000f22000c1e1900 */
[----:B-----5:R-:W-:Y:S02]  /*0270*/  IMAD R0, R2, UR7, R5 ;  /* 0x0000000702007c24 */ /* 0x020fe4000f8e0205 */
[----:B------:R-:W0:Y:S02]  /*0280*/  LDC.64 R4, c[0x0][0x3e0] ;  /* 0x0000f800ff047b82 */ /* 0x000e240000000a00 */
[----:B---3--:R-:W-:Y:S02]  /*0290*/  IMAD R3, R0, R27, R8 ;  /* 0x0000001b00037224 */ /* 0x008fe400078e0208 */
[----:B------:R-:W3:Y:S02]  /*02a0*/  LDG.E R0, desc[UR4][R28.64] ;  /* 0x000000041c007981 */ /* 0x000ee4000c1e1900 */
[----:B------:R-:W-:Y:S02]  /*02b0*/  IMAD.WIDE R18, R3, 0x4, R18 ;  /* 0x0000000403127825 */ /* 0x000fe400078e0212 */
[----:B------:R-:W1:Y:S03]  /*02c0*/  LDC.64 R2, c[0x0][0x3e8] ;  /* 0x0000fa00ff027b82 */ /* 0x000e660000000a00 */
[----:B------:R-:W3:Y:S01]  /*02d0*/  LDG.E R21, desc[UR4][R18.64] ;  /* 0x0000000412157981 */ /* 0x000ee2000c1e1900 */
[----:B------:R-:W-:-:S03]  /*02e0*/  IMAD.WIDE R8, R27, 0x4, R18 ;  /* 0x000000041b087825 */ /* 0x000fc600078e0212 */
[----:B------:R5:W2:Y:S04]  /*02f0*/  LDG.E R22, desc[UR4][R18.64+0x4] ;  /* 0x0000040412167981 */ /* 0x000aa8000c1e1900 */
[----:B------:R-:W4:Y:S01]  /*0300*/  LDG.E R20, desc[UR4][R8.64] ;  /* 0x0000000408147981 */ /* 0x000f22000c1e1900 */
[----:B------:R-:W-:-:S03]  /*0310*/  IMAD.WIDE R16, R17, 0x4, R18 ;  /* 0x0000000411107825 */ /* 0x000fc600078e0212 */
[----:B------:R1:W2:Y:S01]  /*0320*/  LDG.E R24, desc[UR4][R8.64+0x4] ;  /* 0x0000040408187981 */ /* 0x0002a2000c1e1900 */
[----:B0-----:R-:W-:Y:S01]  /*0330*/  IMAD.WIDE R4, R23, 0x4, R4 ;  /* 0x0000000417047825 */ /* 0x001fe200078e0204 */
[----:B-----5:R-:W0:Y:S02]  /*0340*/  LDC R18, c[0x0][0x388] ;  /* 0x0000e200ff127b82 */ /* 0x020e240000000800 */
[----:B------:R-:W5:Y:S01]  /*0350*/  LDG.E R29, desc[UR4][R16.64] ;  /* 0x00000004101d7981 */ /* 0x000f62000c1e1900 */
[----:B------:R-:W-:-:S03]  /*0360*/  IMAD.WIDE R26, R27, 0x4, R16 ;  /* 0x000000041b1a7825 */ /* 0x000fc600078e0210 */
[----:B------:R-:W5:Y:S01]  /*0370*/  LDG.E R4, desc[UR4][R4.64] ;  /* 0x0000000404047981 */ /* 0x000f62000c1e1900 */
[----:B-1----:R-:W-:Y:S01]  /*0380*/  IMAD.WIDE R2, R23, 0x4, R2 ;  /* 0x0000000417027825 */ /* 0x002fe200078e0202 */
[----:B------:R-:W1:Y:S02]  /*0390*/  LDC.64 R8, c[0x0][0x380] ;  /* 0x0000e000ff087b82 */ /* 0x000e640000000a00 */
[----:B------:R-:W5:Y:S04]  /*03a0*/  LDG.E R19, desc[UR4][R26.64] ;  /* 0x000000041a137981 */ /* 0x000f68000c1e1900 */
[----:B------:R-:W5:Y:S04]  /*03b0*/  LDG.E R2, desc[UR4][R2.64] ;  /* 0x0000000402027981 */ /* 0x000f68000c1e1900 */
[----:B------:R-:W5:Y:S04]  /*03c0*/  LDG.E R12, desc[UR4][R16.64+0x4] ;  /* 0x00000404100c7981 */ /* 0x000f68000c1e1900 */
[----:B------:R-:W5:Y:S01]  /*03d0*/  LDG.E R14, desc[UR4][R26.64+0x4] ;  /* 0x000004041a0e7981 */ /* 0x000f62000c1e1900 */
[----:B0-----:R-:W-:-:S04]  /*03e0*/  IMAD R23, R18, UR6, R23 ;  /* 0x0000000612177c24 */ /* 0x001fc8000f8e0217 */
[----:B-1----:R-:W-:-:S04]  /*03f0*/  IMAD.WIDE R8, R23, 0x4, R8 ;  /* 0x0000000417087825 */ /* 0x002fc800078e0208 */
[----:B----4-:R-:W-:-:S04]  /*0400*/  FMUL R20, R20, R25 ;  /* 0x0000001914147220 */ /* 0x010fc80000400000 */
[----:B---3--:R-:W-:-:S04]  /*0410*/  FFMA R21, R21, R0, R20 ;  /* 0x0000000015157223 */ /* 0x008fc80000000014 */
[----:B--2---:R-:W-:-:S04]  /*0420*/  FFMA R13, R22, R13, R21 ;  /* 0x0000000d160d7223 */ /* 0x004fc80000000015 */
[----:B------:R-:W-:-:S04]  /*0430*/  FFMA R24, R24, R15, R13 ;  /* 0x0000000f18187223 */ /* 0x000fc8000000000d */
[----:B-----5:R-:W-:-:S04]  /*0440*/  FFMA R4, R29, R4, R24 ;  /* 0x000000041d047223 */ /* 0x020fc80000000018 */
[----:B------:R-:W-:-:S04]  /*0450*/  FFMA R19, R19, R2, R4 ;  /* 0x0000000213137223 */ /* 0x000fc80000000004 */
[----:B------:R-:W-:-:S04]  /*0460*/  FFMA R7, R12, R7, R19 ;  /* 0x000000070c077223 */ /* 0x000fc80000000013 */
[----:B------:R-:W-:-:S05]  /*0470*/  FFMA R7, R14, R11, R7 ;  /* 0x0000000b0e077223 */ /* 0x000fca0000000007 */
[----:B------:R-:W-:Y:S01]  /*0480*/  STG.E desc[UR4][R8.64], R7 ;  /* 0x0000000708007986 */ /* 0x000fe2000c101904 */
[----:B------:R-:W-:Y:S05]  /*0490*/  EXIT ;  /* 0x000000000000794d */ /* 0x000fea0003800000 */
.L_x_17:
        /* <DEDUP_REMOVED lines=14> */
.L_x_45:


//--------------------- .text._Z5shiftPfS_S_iii   --------------------------
	.section	.text._Z5shiftPfS_S_iii,"ax",@progbits
	.align	128
        .global         _Z5shiftPfS_S_iii
        .type           _Z5shiftPfS_S_iii,@function
        .size           _Z5shiftPfS_S_iii,(.L_x_46 - _Z5shiftPfS_S_iii)
        .other          _Z5shiftPfS_S_iii,@"STO_CUDA_ENTRY STV_DEFAULT"
_Z5shiftPfS_S_iii:
.text._Z5shiftPfS_S_iii:
        /* <DEDUP_REMOVED lines=19> */
[----:B------:R-:W0:Y:S01]  /*0130*/  LDC.64 R2, c[0x0][0x388] ;  /* 0x0000e200ff027b82 */ /* 0x000e220000000a00 */
[----:B------:R-:W1:Y:S01]  /*0140*/  LDCU.64 UR4, c[0x0][0x358] ;  /* 0x00006b00ff0477ac */ /* 0x000e620008000a00 */
[----:B------:R-:W-:-:S04]  /*0150*/  IMAD R5, R4, UR7, R5 ;  /* 0x0000000704057c24 */ /* 0x000fc8000f8e0205 */
[----:B------:R-:W-:Y:S02]  /*0160*/  IMAD R9, R5, UR8, R0 ;  /* 0x0000000805097c24 */ /* 0x000fe4000f8e0200 */
[----:B------:R-:W2:Y:S08]  /*0170*/  LDC.64 R4, c[0x0][0x390] ;  /* 0x0000e400ff047b82 */ /* 0x000eb00000000a00 */
[----:B------:R-:W3:Y:S01]  /*0180*/  LDC.64 R6, c[0x0][0x380] ;  /* 0x0000e000ff067b82 */ /* 0x000ee20000000a00 */
[----:B0-----:R-:W-:-:S05]  /*0190*/  IMAD.WIDE R2, R9, 0x4, R2 ;  /* 0x0000000409027825 */ /* 0x001fca00078e0202 */
[----:B-1----:R-:W4:Y:S01]  /*01a0*/  LDG.E R11, desc[UR4][R2.64] ;  /* 0x00000004020b7981 */ /* 0x002f22000c1e1900 */
[----:B--2---:R-:W-:-:S04]  /*01b0*/  IMAD.WIDE R4, R9, 0x4, R4 ;  /* 0x0000000409047825 */ /* 0x004fc800078e0204 */
[----:B---3--:R-:W-:Y:S01]  /*01c0*/  IMAD.WIDE R6, R9, 0x4, R6 ;  /* 0x0000000409067825 */ /* 0x008fe200078e0206 */
[----:B----4-:R-:W-:Y:S05]  /*01d0*/  STG.E desc[UR4][R4.64], R11 ;  /* 0x0000000b04007986 */ /* 0x010fea000c101904 */
[----:B------:R-:W2:Y:S04]  /*01e0*/  LDG.E R7, desc[UR4][R6.64] ;  /* 0x0000000406077981 */ /* 0x000ea8000c1e1900 */
[----:B--2---:R-:W-:Y:S01]  /*01f0*/  STG.E desc[UR4][R2.64], R7 ;  /* 0x0000000702007986 */ /* 0x004fe2000c101904 */
[----:B------:R-:W-:Y:S05]  /*0200*/  EXIT ;  /* 0x000000000000794d */ /* 0x000fea0003800000 */
.L_x_18:
        /* <DEDUP_REMOVED lines=15> */
.L_x_46:


//--------------------- .text._Z5solvePfS_S_S_ffffiii --------------------------
	.section	.text._Z5solvePfS_S_S_ffffiii,"ax",@progbits
	.align	128
        .global         _Z5solvePfS_S_S_ffffiii
        .type           _Z5solvePfS_S_S_ffffiii,@function
        .size           _Z5solvePfS_S_S_ffffiii,(.L_x_42 - _Z5solvePfS_S_S_ffffiii)
        .other          _Z5solvePfS_S_S_ffffiii,@"STO_CUDA_ENTRY STV_DEFAULT"
_Z5solvePfS_S_S_ffffiii:
.text._Z5solvePfS_S_S_ffffiii:
[----:B------:R-:W-:Y:S01]  /*0000*/  LDC R1, c[0x0][0x37c] ;  /* 0x0000df00ff017b82 */ /* 0x000fe20000000800 */
[----:B------:R-:W0:Y:S07]  /*0010*/  S2R R12, SR_TID.Y ;  /* 0x00000000000c7919 */ /* 0x000e2e0000002200 */
[----:B------:R-:W1:Y:S01]  /*0020*/  LDC R0, c[0x0][0x360] ;  /* 0x0000d800ff007b82 */ /* 0x000e620000000800 */
[----:B------:R-:W2:Y:S01]  /*0030*/  LDCU UR8, c[0x0][0x3b8] ;  /* 0x00007700ff0877ac */ /* 0x000ea20008000800 */
[----:B------:R-:W1:Y:S01]  /*0040*/  S2R R7, SR_TID.X ;  /* 0x0000000000077919 */ /* 0x000e620000002100 */
[----:B------:R-:W3:Y:S05]  /*0050*/  S2R R2, SR_TID.Z ;  /* 0x0000000000027919 */ /* 0x000eea0000002300 */
[----:B------:R-:W0:Y:S08]  /*0060*/  S2UR UR5, SR_CTAID.Y ;  /* 0x00000000000579c3 */ /* 0x000e300000002600 */
[----:B------:R-:W0:Y:S08]  /*0070*/  LDC R3, c[0x0][0x364] ;  /* 0x0000d900ff037b82 */ /* 0x000e300000000800 */
[----:B------:R-:W1:Y:S08]  /*0080*/  S2UR UR4, SR_CTAID.X ;  /* 0x00000000000479c3 */ /* 0x000e700000002500 */
[----:B------:R-:W4:Y:S08]  /*0090*/  LDC.64 R8, c[0x0][0x3b0] ;  /* 0x0000ec00ff087b82 */ /* 0x000f300000000a00 */
[----:B------:R-:W3:Y:S01]  /*00a0*/  S2UR UR6, SR_CTAID.Z ;  /* 0x00000000000679c3 */ /* 0x000ee20000002700 */
[----:B0-----:R-:W-:-:S07]  /*00b0*/  IMAD R12, R3, UR5, R12 ;  /* 0x00000005030c7c24 */ /* 0x001fce000f8e020c */
[----:B------:R-:W3:Y:S01]  /*00c0*/  LDC R5, c[0x0][0x368] ;  /* 0x0000da00ff057b82 */ /* 0x000ee20000000800 */
[----:B-1----:R-:W-:Y:S01]  /*00d0*/  IMAD R7, R0, UR4, R7 ;  /* 0x0000000400077c24 */ /* 0x002fe2000f8e0207 */
[----:B----4-:R-:W-:-:S04]  /*00e0*/  ISETP.GE.AND P0, PT, R12, R9, PT ;  /* 0x000000090c00720c */ /* 0x010fc80003f06270 */
[----:B------:R-:W-:Y:S01]  /*00f0*/  ISETP.GE.OR P0, PT, R7, R8, P0 ;  /* 0x000000080700720c */ /* 0x000fe20000706670 */
[----:B---3--:R-:W-:-:S05]  /*0100*/  IMAD R3, R5, UR6, R2 ;  /* 0x0000000605037c24 */ /* 0x008fca000f8e0202 */
[----:B--2---:R-:W-:-:S13]  /*0110*/  ISETP.GE.OR P0, PT, R3, UR8, P0 ;  /* 0x0000000803007c0c */ /* 0x004fda0008706670 */
[----:B------:R-:W-:Y:S05]  /*0120*/  @P0 EXIT ;  /* 0x000000000000094d */ /* 0x000fea0003800000 */
[----:B------:R-:W-:Y:S01]  /*0130*/  VIADD R0, R8, 0xfffffffc ;  /* 0xfffffffc08007836 */ /* 0x000fe20000000000 */
[----:B------:R-:W-:Y:S01]  /*0140*/  UIADD3 UR4, UPT, UPT, UR8, -0x4, URZ ;  /* 0xfffffffc08047890 */ /* 0x000fe2000fffe0ff */
[----:B------:R-:W-:Y:S01]  /*0150*/  BSSY.RECONVERGENT B0, `(.L_x_19) ;  /* 0x000006e000007945 */ /* 0x000fe20003800200 */
[----:B------:R-:W0:Y:S02]  /*0160*/  LDCU.64 UR6, c[0x0][0x358] ;  /* 0x00006b00ff0677ac */ /* 0x000e240008000a00 */
[----:B------:R-:W-:Y:S02]  /*0170*/  ISETP.GE.AND P0, PT, R7, R0, PT ;  /* 0x000000000700720c */ /* 0x000fe40003f06270 */
[----:B------:R-:W-:Y:S02]  /*0180*/  ISETP.LT.AND P1, PT, R3, UR4, PT ;  /* 0x0000000403007c0c */ /* 0x000fe4000bf21270 */
[----:B------:R-:W-:-:S04]  /*0190*/  ISETP.LT.OR P0, PT, R7, 0x4, P0 ;  /* 0x000000040700780c */ /* 0x000fc80000701670 */
[----:B------:R-:W-:-:S13]  /*01a0*/  ISETP.LT.U32.OR P0, PT, R12, 0x4, P0 ;  /* 0x000000040c00780c */ /* 0x000fda0000701470 */
[----:B------:R-:W-:-:S05]  /*01b0*/  @!P0 VIADD R5, R9, 0xfffffffc ;  /* 0xfffffffc09058836 */ /* 0x000fca0000000000 */
[C---:B------:R-:W-:Y:S01]  /*01c0*/  ISETP.LT.AND P0, PT, R12.reuse, R5, !P0 ;  /* 0x000000050c00720c */ /* 0x040fe20004701270 */
[-C--:B------:R-:W-:Y:S02]  /*01d0*/  IMAD R12, R12, R8.reuse, RZ ;  /* 0x000000080c0c7224 */ /* 0x080fe400078e02ff */
[C---:B------:R-:W-:Y:S01]  /*01e0*/  IMAD R8, R3.reuse, R8, RZ ;  /* 0x0000000803087224 */ /* 0x040fe200078e02ff */
[----:B------:R-:W-:Y:S01]  /*01f0*/  ISETP.GT.U32.AND P0, PT, R3, 0x3, P0 ;  /* 0x000000030300780c */ /* 0x000fe20000704070 */
[----:B------:R-:W-:-:S03]  /*0200*/  IMAD R10, R12, UR8, RZ ;  /* 0x000000080c0a7c24 */ /* 0x000fc6000f8e02ff */
[----:B------:R-:W-:-:S05]  /*0210*/  IADD3 R13, PT, PT, R7, R8, RZ ;  /* 0x00000008070d7210 */ /* 0x000fca0007ffe0ff */
[----:B------:R-:W-:-:S04]  /*0220*/  IMAD.IADD R2, R10, 0x1, R13 ;  /* 0x000000010a027824 */ /* 0x000fc800078e020d */
[----:B0-----:R-:W-:Y:S05]  /*0230*/  @P0 BRA P1, `(.L_x_20) ;  /* 0x0000000000140947 */ /* 0x001fea0000800000 */
[----:B------:R-:W0:Y:S02]  /*0240*/  LDC.64 R6, c[0x0][0x388] ;  /* 0x0000e200ff067b82 */ /* 0x000e240000000a00 */
[----:B0-----:R-:W-:-:S06]  /*0250*/  IMAD.WIDE R6, R2, 0x4, R6 ;  /* 0x0000000402067825 */ /* 0x001fcc00078e0206 */
[----:B------:R0:W5:Y:S01]  /*0260*/  LDG.E R6, desc[UR6][R6.64] ;  /* 0x0000000606067981 */ /* 0x000162000c1e1900 */
[----:B------:R-:W-:Y:S01]  /*0270*/  HFMA2 R0, -RZ, RZ, 1.875, 0 ;  /* 0x3f800000ff007431 */ /* 0x000fe200000001ff */
[----:B------:R-:W-:Y:S06]  /*0280*/  BRA `(.L_x_21) ;  /* 0x0000000400687947 */ /* 0x000fec0003800000 */
.L_x_20:
[----:B------:R-:W0:Y:S01]  /*0290*/  LDC.64 R4, c[0x0][0x388] ;  /* 0x0000e200ff047b82 */ /* 0x000e220000000a00 */
[----:B------:R-:W1:Y:S01]  /*02a0*/  LDCU.64 UR4, c[0x0][0x388] ;  /* 0x00007100ff0477ac */ /* 0x000e620008000a00 */
[----:B------:R-:W-:Y:S02]  /*02b0*/  SHF.R.S32.HI R0, RZ, 0x1f, R10 ;  /* 0x0000001fff007819 */ /* 0x000fe4000001140a */
[--C-:B------:R-:W-:Y:S02]  /*02c0*/  SHF.R.S32.HI R3, RZ, 0x1f, R8.reuse ;  /* 0x0000001fff037819 */ /* 0x100fe40000011408 */
[----:B------:R-:W-:Y:S02]  /*02d0*/  SHF.R.S32.HI R6, RZ, 0x1f, R7 ;  /* 0x0000001fff067819 */ /* 0x000fe40000011407 */
[----:B------:R-:W-:Y:S01]  /*02e0*/  IADD3 R9, P0, P1, R10, R7, R8 ;  /* 0x000000070a097210 */ /* 0x000fe2000791e008 */
[----:B------:R-:W2:Y:S03]  /*02f0*/  LDC R17, c[0x0][0x3a0] ;  /* 0x0000e800ff117b82 */ /* 0x000ea60000000800 */
[----:B------:R-:W-:-:S02]  /*0300*/  IADD3.X R0, PT, PT, R0, R6, R3, P0, P1 ;  /* 0x0000000600007210 */ /* 0x000fc400007e2403 */
[----:B-1----:R-:W-:-:S04]  /*0310*/  LEA R14, P0, R9, UR4, 0x2 ;  /* 0x00000004090e7c11 */ /* 0x002fc8000f8010ff */
[----:B------:R-:W-:Y:S01]  /*0320*/  LEA.HI.X R15, R9, UR5, R0, 0x2, P0 ;  /* 0x00000005090f7c11 */ /* 0x000fe200080f1400 */
[----:B0-----:R-:W-:-:S04]  /*0330*/  IMAD.WIDE R4, R2, 0x4, R4 ;  /* 0x0000000402047825 */ /* 0x001fc800078e0204 */
[----:B------:R-:W3:Y:S04]  /*0340*/  LDG.E R0, desc[UR6][R14.64+0x4] ;  /* 0x000004060e007981 */ /* 0x000ee8000c1e1900 */
[----:B------:R-:W4:Y:S04]  /*0350*/  LDG.E R6, desc[UR6][R4.64] ;  /* 0x0000000604067981 */ /* 0x000f28000c1e1900 */
[----:B------:R-:W5:Y:S01]  /*0360*/  LDG.E R3, desc[UR6][R14.64+-0x4] ;  /* 0xfffffc060e037981 */ /* 0x000f62000c1e1900 */
[----:B--2---:R-:W-:-:S04]  /*0370*/  FMUL R17, R17, R17 ;  /* 0x0000001111117220 */ /* 0x004fc80000400000 */
[----:B------:R-:W0:Y:S01]  /*0380*/  MUFU.RCP R16, R17 ;  /* 0x0000001100107308 */ /* 0x000e220000001000 */
[----:B------:R-:W-:Y:S01]  /*0390*/  BSSY.RECONVERGENT B1, `(.L_x_22) ;  /* 0x000000f000017945 */ /* 0x000fe20003800200 */
[----:B0-----:R-:W-:-:S04]  /*03a0*/  FFMA R9, -R17, R16, 1 ;  /* 0x3f80000011097423 */ /* 0x001fc80000000110 */
[----:B------:R-:W-:Y:S01]  /*03b0*/  FFMA R9, R16, R9, R16 ;  /* 0x0000000910097223 */ /* 0x000fe20000000010 */
[----:B----4-:R-:W-:-:S04]  /*03c0*/  FADD R11, R6, R6 ;  /* 0x00000006060b7221 */ /* 0x010fc80000000000 */
[----:B---3--:R-:W-:-:S04]  /*03d0*/  FADD R0, R0, -R11 ;  /* 0x8000000b00007221 */ /* 0x008fc80000000000 */
[----:B-----5:R-:W-:-:S04]  /*03e0*/  FADD R0, R0, R3 ;  /* 0x0000000300007221 */ /* 0x020fc80000000000 */
[----:B------:R-:W0:Y:S01]  /*03f0*/  FCHK P0, R0, R17 ;  /* 0x0000001100007302 */ /* 0x000e220000000000 */
[----:B------:R-:W-:-:S04]  /*0400*/  FFMA R16, R0, R9, RZ ;  /* 0x0000000900107223 */ /* 0x000fc800000000ff */
[----:B------:R-:W-:-:S04]  /*0410*/  FFMA R3, -R17, R16, R0 ;  /* 0x0000001011037223 */ /* 0x000fc80000000100 */
[----:B------:R-:W-:Y:S01]  /*0420*/  FFMA R9, R9, R3, R16 ;  /* 0x0000000309097223 */ /* 0x000fe20000000010 */
[----:B0-----:R-:W-:Y:S06]  /*0430*/  @!P0 BRA `(.L_x_23) ;  /* 0x0000000000108947 */ /* 0x001fec0003800000 */
[----:B------:R-:W-:Y:S01]  /*0440*/  IMAD.MOV.U32 R3, RZ, RZ, R17 ;  /* 0x000000ffff037224 */ /* 0x000fe200078e0011 */
[----:B------:R-:W-:-:S07]  /*0450*/  MOV R14, 0x470 ;  /* 0x00000470000e7802 */ /* 0x000fce0000000f00 */
[----:B------:R-:W-:Y:S05]  /*0460*/  CALL.REL.NOINC `($__internal_1_$__cuda_sm3x_div_rn_noftz_f32_slowpath) ;  /* 0x0000000400347944 */ /* 0x000fea0003c00000 */
[----:B------:R-:W-:-:S07]  /*0470*/  MOV R9, R0 ;  /* 0x0000000000097202 */ /* 0x000fce0000000f00 */
.L_x_23:
[----:B------:R-:W-:Y:S05]  /*0480*/  BSYNC.RECONVERGENT B1 ;  /* 0x0000000000017941 */ /* 0x000fea0003800200 */
.L_x_22:
[----:B------:R-:W0:Y:S01]  /*0490*/  LDCU UR4, c[0x0][0x3b0] ;  /* 0x00007600ff0477ac */ /* 0x000e220008000800 */
[----:B------:R-:W1:Y:S01]  /*04a0*/  LDC.64 R14, c[0x0][0x388] ;  /* 0x0000e200ff0e7b82 */ /* 0x000e620000000a00 */
[----:B------:R-:W2:Y:S01]  /*04b0*/  LDCU UR5, c[0x0][0x3b8] ;  /* 0x00007700ff0577ac */ /* 0x000ea20008000800 */
[----:B0-----:R-:W-:Y:S01]  /*04c0*/  IADD3 R3, PT, PT, RZ, -UR4, RZ ;  /* 0x80000004ff037c10 */ /* 0x001fe2000fffe0ff */
[----:B------:R-:W-:-:S04]  /*04d0*/  VIADD R12, R12, UR4 ;  /* 0x000000040c0c7c36 */ /* 0x000fc80008000000 */
[----:B------:R-:W-:Y:S02]  /*04e0*/  IMAD R0, R3, 0x2, R12 ;  /* 0x0000000203007824 */ /* 0x000fe400078e020c */
[--C-:B--2---:R-:W-:Y:S02]  /*04f0*/  IMAD R3, R12, UR5, R13.reuse ;  /* 0x000000050c037c24 */ /* 0x104fe4000f8e020d */
[----:B------:R-:W-:Y:S02]  /*0500*/  IMAD R17, R0, UR5, R13 ;  /* 0x0000000500117c24 */ /* 0x000fe4000f8e020d */
[--C-:B-1----:R-:W-:Y:S02]  /*0510*/  IMAD.WIDE R12, R3, 0x4, R14.reuse ;  /* 0x00000004030c7825 */ /* 0x102fe400078e020e */
[----:B------:R-:W0:Y:S02]  /*0520*/  LDC R3, c[0x0][0x3a4] ;  /* 0x0000e900ff037b82 */ /* 0x000e240000000800 */
[----:B------:R-:W-:-:S02]  /*0530*/  IMAD.WIDE R14, R17, 0x4, R14 ;  /* 0x00000004110e7825 */ /* 0x000fc400078e020e */
[----:B------:R-:W2:Y:S04]  /*0540*/  LDG.E R12, desc[UR6][R12.64] ;  /* 0x000000060c0c7981 */ /* 0x000ea8000c1e1900 */
[----:B------:R-:W3:Y:S01]  /*0550*/  LDG.E R15, desc[UR6][R14.64] ;  /* 0x000000060e0f7981 */ /* 0x000ee2000c1e1900 */
[----:B------:R-:W-:Y:S01]  /*0560*/  BSSY.RECONVERGENT B1, `(.L_x_24) ;  /* 0x000000f000017945 */ /* 0x000fe20003800200 */
[----:B0-----:R-:W-:-:S04]  /*0570*/  FMUL R3, R3, R3 ;  /* 0x0000000303037220 */ /* 0x001fc80000400000 */
[----:B------:R-:W0:Y:S02]  /*0580*/  MUFU.RCP R16, R3 ;  /* 0x0000000300107308 */ /* 0x000e240000001000 */
[----:B0-----:R-:W-:-:S04]  /*0590*/  FFMA R17, -R3, R16, 1 ;  /* 0x3f80000003117423 */ /* 0x001fc80000000110 */
[----:B------:R-:W-:Y:S01]  /*05a0*/  FFMA R17, R16, R17, R16 ;  /* 0x0000001110117223 */ /* 0x000fe20000000010 */
[----:B--2---:R-:W-:-:S04]  /*05b0*/  FADD R0, -R11, R12 ;  /* 0x0000000c0b007221 */ /* 0x004fc80000000100 */
[----:B---3--:R-:W-:-:S04]  /*05c0*/  FADD R0, R0, R15 ;  /* 0x0000000f00007221 */ /* 0x008fc80000000000 */
[----:B------:R-:W0:Y:S01]  /*05d0*/  FCHK P0, R0, R3 ;  /* 0x0000000300007302 */ /* 0x000e220000000000 */
[----:B------:R-:W-:-:S04]  /*05e0*/  FFMA R16, R0, R17, RZ ;  /* 0x0000001100107223 */ /* 0x000fc800000000ff */
[----:B------:R-:W-:-:S04]  /*05f0*/  FFMA R12, -R3, R16, R0 ;  /* 0x00000010030c7223 */ /* 0x000fc80000000100 */
[----:B------:R-:W-:Y:S01]  /*0600*/  FFMA R12, R17, R12, R16 ;  /* 0x0000000c110c7223 */ /* 0x000fe20000000010 */
[----:B0-----:R-:W-:Y:S06]  /*0610*/  @!P0 BRA `(.L_x_25) ;  /* 0x00000000000c8947 */ /* 0x001fec0003800000 */
[----:B------:R-:W-:-:S07]  /*0620*/  MOV R14, 0x640 ;  /* 0x00000640000e7802 */ /* 0x000fce0000000f00 */
[----:B------:R-:W-:Y:S05]  /*0630*/  CALL.REL.NOINC `($__internal_1_$__cuda_sm3x_div_rn_noftz_f32_slowpath) ;  /* 0x0000000000c07944 */ /* 0x000fea0003c00000 */
[----:B------:R-:W-:-:S07]  /*0640*/  MOV R12, R0 ;  /* 0x00000000000c7202 */ /* 0x000fce0000000f00 */
.L_x_25:
[----:B------:R-:W-:Y:S05]  /*0650*/  BSYNC.RECONVERGENT B1 ;  /* 0x0000000000017941 */ /* 0x000fea0003800200 */
.L_x_24:
[----:B------:R-:W0:Y:S08]  /*0660*/  LDC R3, c[0x0][0x3b0] ;  /* 0x0000ec00ff037b82 */ /* 0x000e300000000800 */
[----:B------:R-:W1:Y:S01]  /*0670*/  LDC.64 R14, c[0x0][0x388] ;  /* 0x0000e200ff0e7b82 */ /* 0x000e620000000a00 */
[----:B0-----:R-:W-:Y:S01]  /*0680*/  IADD3 R13, PT, PT, -R3, RZ, RZ ;  /* 0x000000ff030d7210 */ /* 0x001fe20007ffe1ff */
[----:B------:R-:W-:-:S02]  /*0690*/  IMAD.IADD R8, R8, 0x1, R3 ;  /* 0x0000000108087824 */ /* 0x000fc400078e0203 */
[----:B------:R-:W-:-:S04]  /*06a0*/  IMAD.WIDE R4, R3, 0x4, R4 ;  /* 0x0000000403047825 */ /* 0x000fc800078e0204 */
[----:B------:R-:W0:Y:S01]  /*06b0*/  LDC R3, c[0x0][0x3a8] ;  /* 0x0000ea00ff037b82 */ /* 0x000e220000000800 */
[----:B------:R-:W-:Y:S01]  /*06c0*/  IMAD R8, R13, 0x2, R8 ;  /* 0x000000020d087824 */ /* 0x000fe200078e0208 */
[----:B------:R-:W2:Y:S04]  /*06d0*/  LDG.E R4, desc[UR6][R4.64] ;  /* 0x0000000604047981 */ /* 0x000ea8000c1e1900 */
[----:B------:R-:W-:-:S05]  /*06e0*/  IADD3 R7, PT, PT, R10, R8, R7 ;  /* 0x000000080a077210 */ /* 0x000fca0007ffe007 */
[----:B-1----:R-:W-:-:S06]  /*06f0*/  IMAD.WIDE R14, R7, 0x4, R14 ;  /* 0x00000004070e7825 */ /* 0x002fcc00078e020e */
[----:B------:R-:W3:Y:S01]  /*0700*/  LDG.E R15, desc[UR6][R14.64] ;  /* 0x000000060e0f7981 */ /* 0x000ee2000c1e1900 */
[----:B0-----:R-:W-:-:S04]  /*0710*/  FMUL R3, R3, R3 ;  /* 0x0000000303037220 */ /* 0x001fc80000400000 */
[----:B------:R-:W0:Y:S01]  /*0720*/  MUFU.RCP R8, R3 ;  /* 0x0000000300087308 */ /* 0x000e220000001000 */
[----:B------:R-:W-:Y:S01]  /*0730*/  BSSY.RECONVERGENT B1, `(.L_x_26) ;  /* 0x000000d000017945 */ /* 0x000fe20003800200 */
        /* <DEDUP_REMOVED lines=12> */
.L_x_27:
[----:B------:R-:W-:Y:S05]  /*0800*/  BSYNC.RECONVERGENT B1 ;  /* 0x0000000000017941 */ /* 0x000fea0003800200 */
.L_x_26:
[----:B------:R-:W-:-:S04]  /*0810*/  FADD R9, R12, R9 ;  /* 0x000000090c097221 */ /* 0x000fc80000000000 */
[----:B------:R-:W-:-:S07]  /*0820*/  FADD R0, R9, R4 ;  /* 0x0000000409007221 */ /* 0x000fce0000000000 */
.L_x_21:
[----:B------:R-:W-:Y:S05]  /*0830*/  BSYNC.RECONVERGENT B0 ;  /* 0x0000000000007941 */ /* 0x000fea0003800200 */
.L_x_19:
[----:B------:R-:W1:Y:S08]  /*0840*/  LDC.64 R4, c[0x0][0x398] ;  /* 0x0000e600ff047b82 */ /* 0x000e700000000a00 */
[----:B------:R-:W2:Y:S08]  /*0850*/  LDC.64 R8, c[0x0][0x390] ;  /* 0x0000e400ff087b82 */ /* 0x000eb00000000a00 */
[----:B------:R-:W3:Y:S01]  /*0860*/  LDC R12, c[0x0][0x3ac] ;  /* 0x0000eb00ff0c7b82 */ /* 0x000ee20000000800 */
[----:B-1----:R-:W-:-:S07]  /*0870*/  IMAD.WIDE R4, R2, 0x4, R4 ;  /* 0x0000000402047825 */ /* 0x002fce00078e0204 */
[----:B------:R-:W1:Y:S01]  /*0880*/  LDC.64 R10, c[0x0][0x380] ;  /* 0x0000e000ff0a7b82 */ /* 0x000e620000000a00 */
[----:B------:R-:W4:Y:S01]  /*0890*/  LDG.E R5, desc[UR6][R4.64] ;  /* 0x0000000604057981 */ /* 0x000f22000c1e1900 */
[----:B--2---:R-:W-:-:S06]  /*08a0*/  IMAD.WIDE R8, R2, 0x4, R8 ;  /* 0x0000000402087825 */ /* 0x004fcc00078e0208 */
[----:B------:R-:W2:Y:S01]  /*08b0*/  LDG.E R9, desc[UR6][R8.64] ;  /* 0x0000000608097981 */ /* 0x000ea2000c1e1900 */
[----:B0----5:R-:W-:Y:S01]  /*08c0*/  FADD R7, R6, R6 ;  /* 0x0000000606077221 */ /* 0x021fe20000000000 */
[----:B----4-:R-:W-:Y:S01]  /*08d0*/  FMUL R3, R5, R0 ;  /* 0x0000000005037220 */ /* 0x010fe20000400000 */
[----:B---3--:R-:W-:-:S04]  /*08e0*/  FMUL R0, R12, R12 ;  /* 0x0000000c0c007220 */ /* 0x008fc80000400000 */
[----:B------:R-:W-:Y:S01]  /*08f0*/  FFMA R0, R0, R3, R7 ;  /* 0x0000000300007223 */ /* 0x000fe20000000007 */
[----:B-1----:R-:W-:-:S04]  /*0900*/  IMAD.WIDE R2, R2, 0x4, R10 ;  /* 0x0000000402027825 */ /* 0x002fc800078e020a */
[----:B--2---:R-:W-:-:S05]  /*0910*/  FADD R7, R0, -R9 ;  /* 0x8000000900077221 */ /* 0x004fca0000000000 */
[----:B------:R-:W-:Y:S01]  /*0920*/  STG.E desc[UR6][R2.64], R7 ;  /* 0x0000000702007986 */ /* 0x000fe2000c101906 */
[----:B------:R-:W-:Y:S05]  /*0930*/  EXIT ;  /* 0x000000000000794d */ /* 0x000fea0003800000 */
        .weak           $__internal_1_$__cuda_sm3x_div_rn_noftz_f32_slowpath
        .type           $__internal_1_$__cuda_sm3x_div_rn_noftz_f32_slowpath,@function
        .size           $__internal_1_$__cuda_sm3x_div_rn_noftz_f32_slowpath,(.L_x_42 - $__internal_1_$__cuda_sm3x_div_rn_noftz_f32_slowpath)
$__internal_1_$__cuda_sm3x_div_rn_noftz_f32_slowpath:
[----:B------:R-:W-:Y:S01]  /*0940*/  SHF.R.U32.HI R15, RZ, 0x17, R3 ;  /* 0x00000017ff0f7819 */ /* 0x000fe20000011603 */
[----:B------:R-:W-:Y:S01]  /*0950*/  BSSY.RECONVERGENT B2, `(.L_x_28) ;  /* 0x0000062000027945 */ /* 0x000fe20003800200 */
[----:B------:R-:W-:Y:S02]  /*0960*/  SHF.R.U32.HI R16, RZ, 0x17, R0 ;  /* 0x00000017ff107819 */ /* 0x000fe40000011600 */
[----:B------:R-:W-:Y:S02]  /*0970*/  LOP3.LUT R15, R15, 0xff, RZ, 0xc0, !PT ;  /* 0x000000ff0f0f7812 */ /* 0x000fe400078ec0ff */
[----:B------:R-:W-:-:S03]  /*0980*/  LOP3.LUT R17, R16, 0xff, RZ, 0xc0, !PT ;  /* 0x000000ff10117812 */ /* 0x000fc600078ec0ff */
[----:B------:R-:W-:Y:S01]  /*0990*/  VIADD R19, R15, 0xffffffff ;  /* 0xffffffff0f137836 */ /* 0x000fe20000000000 */
[----:B------:R-:W-:-:S04]  /*09a0*/  IADD3 R18, PT, PT, R17, -0x1, RZ ;  /* 0xffffffff11127810 */ /* 0x000fc80007ffe0ff */
[----:B------:R-:W-:-:S04]  /*09b0*/  ISETP.GT.U32.AND P0, PT, R19, 0xfd, PT ;  /* 0x000000fd1300780c */ /* 0x000fc80003f04070 */
[----:B------:R-:W-:-:S13]  /*09c0*/  ISETP.GT.U32.OR P0, PT, R18, 0xfd, P0 ;  /* 0x000000fd1200780c */ /* 0x000fda0000704470 */
[----:B------:R-:W-:Y:S01]  /*09d0*/  @!P0 IMAD.MOV.U32 R16, RZ, RZ, RZ ;  /* 0x000000ffff108224 */ /* 0x000fe200078e00ff */
[----:B------:R-:W-:Y:S06]  /*09e0*/  @!P0 BRA `(.L_x_29) ;  /* 0x00000000005c8947 */ /* 0x000fec0003800000 */
[----:B------:R-:W-:Y:S02]  /*09f0*/  FSETP.GTU.FTZ.AND P0, PT, |R0|, +INF , PT ;  /* 0x7f8000000000780b */ /* 0x000fe40003f1c200 */
[----:B------:R-:W-:-:S04]  /*0a00*/  FSETP.GTU.FTZ.AND P1, PT, |R3|, +INF , PT ;  /* 0x7f8000000300780b */ /* 0x000fc80003f3c200 */
[----:B------:R-:W-:-:S13]  /*0a10*/  PLOP3.LUT P0, PT, P0, P1, PT, 0xf8, 0x8f ;  /* 0x00000000008f781c */ /* 0x000fda0000703f70 */
[----:B------:R-:W-:Y:S05]  /*0a20*/  @P0 BRA `(.L_x_30) ;  /* 0x00000004004c0947 */ /* 0x000fea0003800000 */
[----:B------:R-:W-:-:S13]  /*0a30*/  LOP3.LUT P0, RZ, R3, 0x7fffffff, R0, 0xc8, !PT ;  /* 0x7fffffff03ff7812 */ /* 0x000fda000780c800 */
[----:B------:R-:W-:Y:S05]  /*0a40*/  @!P0 BRA `(.L_x_31) ;  /* 0x00000004003c8947 */ /* 0x000fea0003800000 */
[C---:B------:R-:W-:Y:S02]  /*0a50*/  FSETP.NEU.FTZ.AND P2, PT, |R0|.reuse, +INF , PT ;  /* 0x7f8000000000780b */ /* 0x040fe40003f5d200 */
[----:B------:R-:W-:Y:S02]  /*0a60*/  FSETP.NEU.FTZ.AND P1, PT, |R3|, +INF , PT ;  /* 0x7f8000000300780b */ /* 0x000fe40003f3d200 */
[----:B------:R-:W-:-:S11]  /*0a70*/  FSETP.NEU.FTZ.AND P0, PT, |R0|, +INF , PT ;  /* 0x7f8000000000780b */ /* 0x000fd60003f1d200 */
[----:B------:R-:W-:Y:S05]  /*0a80*/  @!P1 BRA !P2, `(.L_x_31) ;  /* 0x00000004002c9947 */ /* 0x000fea0005000000 */
[----:B------:R-:W-:-:S04]  /*0a90*/  LOP3.LUT P2, RZ, R0, 0x7fffffff, RZ, 0xc0, !PT ;  /* 0x7fffffff00ff7812 */ /* 0x000fc8000784c0ff */
[----:B------:R-:W-:-:S13]  /*0aa0*/  PLOP3.LUT P1, PT, P1, P2, PT, 0x2f, 0xf2 ;  /* 0x0000000000f2781c */ /* 0x000fda0000f24577 */
[----:B------:R-:W-:Y:S05]  /*0ab0*/  @P1 BRA `(.L_x_32) ;  /* 0x0000000400181947 */ /* 0x000fea0003800000 */
[----:B------:R-:W-:-:S04]  /*0ac0*/  LOP3.LUT P1, RZ, R3, 0x7fffffff, RZ, 0xc0, !PT ;  /* 0x7fffffff03ff7812 */ /* 0x000fc8000782c0ff */
[----:B------:R-:W-:-:S13]  /*0ad0*/  PLOP3.LUT P0, PT, P0, P1, PT, 0x2f, 0xf2 ;  /* 0x0000000000f2781c */ /* 0x000fda0000702577 */
[----:B------:R-:W-:Y:S05]  /*0ae0*/  @P0 BRA `(.L_x_33) ;  /* 0x0000000400000947 */ /* 0x000fea0003800000 */
[----:B------:R-:W-:Y:S02]  /*0af0*/  ISETP.GE.AND P0, PT, R18, RZ, PT ;  /* 0x000000ff1200720c */ /* 0x000fe40003f06270 */
[----:B------:R-:W-:-:S11]  /*0b00*/  ISETP.GE.AND P1, PT, R19, RZ, PT ;  /* 0x000000ff1300720c */ /* 0x000fd60003f26270 */
[----:B------:R-:W-:Y:S01]  /*0b10*/  @P0 MOV R16, RZ ;  /* 0x000000ff00100202 */ /* 0x000fe20000000f00 */
[----:B------:R-:W-:Y:S02]  /*0b20*/  @!P0 IMAD.MOV.U32 R16, RZ, RZ, -0x40 ;  /* 0xffffffc0ff108424 */ /* 0x000fe400078e00ff */
[----:B------:R-:W-:Y:S01]  /*0b30*/  @!P0 FFMA R0, R0, 1.84467440737095516160e+19, RZ ;  /* 0x5f80000000008823 */ /* 0x000fe200000000ff */
[----:B------:R-:W-:Y:S02]  /*0b40*/  @!P1 FFMA R3, R3, 1.84467440737095516160e+19, RZ ;  /* 0x5f80000003039823 */ /* 0x000fe400000000ff */
[----:B------:R-:W-:-:S07]  /*0b50*/  @!P1 IADD3 R16, PT, PT, R16, 0x40, RZ ;  /* 0x0000004010109810 */ /* 0x000fce0007ffe0ff */
.L_x_29:
[----:B------:R-:W-:Y:S01]  /*0b60*/  LEA R18, R15, 0xc0800000, 0x17 ;  /* 0xc08000000f127811 */ /* 0x000fe200078eb8ff */
[----:B------:R-:W-:Y:S01]  /*0b70*/  BSSY.RECONVERGENT B3, `(.L_x_34) ;  /* 0x0000036000037945 */ /* 0x000fe20003800200 */
[----:B------:R-:W-:-:S03]  /*0b80*/  IADD3 R17, PT, PT, R17, -0x7f, RZ ;  /* 0xffffff8111117810 */ /* 0x000fc60007ffe0ff */
[----:B------:R-:W-:Y:S02]  /*0b90*/  IMAD.IADD R19, R3, 0x1, -R18 ;  /* 0x0000000103137824 */ /* 0x000fe400078e0a12 */
[C---:B------:R-:W-:Y:S01]  /*0ba0*/  IMAD R0, R17.reuse, -0x800000, R0 ;  /* 0xff80000011007824 */ /* 0x040fe200078e0200 */
[----:B------:R-:W-:Y:S01]  /*0bb0*/  IADD3 R17, PT, PT, R17, 0x7f, -R15 ;  /* 0x0000007f11117810 */ /* 0x000fe20007ffe80f */
[----:B------:R-:W0:Y:S01]  /*0bc0*/  MUFU.RCP R3, R19 ;  /* 0x0000001300037308 */ /* 0x000e220000001000 */
[----:B------:R-:W-:-:S03]  /*0bd0*/  FADD.FTZ R21, -R19, -RZ ;  /* 0x800000ff13157221 */ /* 0x000fc60000010100 */
[----:B------:R-:W-:Y:S02]  /*0be0*/  IMAD.IADD R17, R17, 0x1, R16 ;  /* 0x0000000111117824 */ /* 0x000fe400078e0210 */
[----:B0-----:R-:W-:-:S04]  /*0bf0*/  FFMA R18, R3, R21, 1 ;  /* 0x3f80000003127423 */ /* 0x001fc80000000015 */
[----:B------:R-:W-:-:S04]  /*0c00*/  FFMA R3, R3, R18, R3 ;  /* 0x0000001203037223 */ /* 0x000fc80000000003 */
[----:B------:R-:W-:-:S04]  /*0c10*/  FFMA R18, R0, R3, RZ ;  /* 0x0000000300127223 */ /* 0x000fc800000000ff */
[----:B------:R-:W-:-:S04]  /*0c20*/  FFMA R20, R21, R18, R0 ;  /* 0x0000001215147223 */ /* 0x000fc80000000000 */
[----:B------:R-:W-:-:S04]  /*0c30*/  FFMA R18, R3, R20, R18 ;  /* 0x0000001403127223 */ /* 0x000fc80000000012 */
[----:B------:R-:W-:-:S04]  /*0c40*/  FFMA R21, R21, R18, R0 ;  /* 0x0000001215157223 */ /* 0x000fc80000000000 */
[----:B------:R-:W-:-:S05]  /*0c50*/  FFMA R0, R3, R21, R18 ;  /* 0x0000001503007223 */ /* 0x000fca0000000012 */
[----:B------:R-:W-:-:S04]  /*0c60*/  SHF.R.U32.HI R15, RZ, 0x17, R0 ;  /* 0x00000017ff0f7819 */ /* 0x000fc80000011600 */
[----:B------:R-:W-:-:S04]  /*0c70*/  LOP3.LUT R15, R15, 0xff, RZ, 0xc0, !PT ;  /* 0x000000ff0f0f7812 */ /* 0x000fc800078ec0ff */
[----:B------:R-:W-:-:S05]  /*0c80*/  IADD3 R19, PT, PT, R15, R17, RZ ;  /* 0x000000110f137210 */ /* 0x000fca0007ffe0ff */
[----:B------:R-:W-:-:S05]  /*0c90*/  VIADD R15, R19, 0xffffffff ;  /* 0xffffffff130f7836 */ /* 0x000fca0000000000 */
[----:B------:R-:W-:-:S13]  /*0ca0*/  ISETP.GE.U32.AND P0, PT, R15, 0xfe, PT ;  /* 0x000000fe0f00780c */ /* 0x000fda0003f06070 */
[----:B------:R-:W-:Y:S05]  /*0cb0*/  @!P0 BRA `(.L_x_35) ;  /* 0x0000000000808947 */ /* 0x000fea0003800000 */
[----:B------:R-:W-:-:S13]  /*0cc0*/  ISETP.GT.AND P0, PT, R19, 0xfe, PT ;  /* 0x000000fe1300780c */ /* 0x000fda0003f04270 */
[----:B------:R-:W-:Y:S05]  /*0cd0*/  @P0 BRA `(.L_x_36) ;  /* 0x00000000006c0947 */ /* 0x000fea0003800000 */
[----:B------:R-:W-:-:S13]  /*0ce0*/  ISETP.GE.AND P0, PT, R19, 0x1, PT ;  /* 0x000000011300780c */ /* 0x000fda0003f06270 */
[----:B------:R-:W-:Y:S05]  /*0cf0*/  @P0 BRA `(.L_x_37) ;  /* 0x0000000000740947 */ /* 0x000fea0003800000 */
[----:B------:R-:W-:Y:S02]  /*0d00*/  ISETP.GE.AND P0, PT, R19, -0x18, PT ;  /* 0xffffffe81300780c */ /* 0x000fe40003f06270 */
[----:B------:R-:W-:-:S11]  /*0d10*/  LOP3.LUT R0, R0, 0x80000000, RZ, 0xc0, !PT ;  /* 0x8000000000007812 */ /* 0x000fd600078ec0ff */
[----:B------:R-:W-:Y:S05]  /*0d20*/  @!P0 BRA `(.L_x_37) ;  /* 0x0000000000688947 */ /* 0x000fea0003800000 */
[-CC-:B------:R-:W-:Y:S01]  /*0d30*/  FFMA.RZ R15, R3, R21.reuse, R18.reuse ;  /* 0x00000015030f7223 */ /* 0x180fe2000000c012 */
[----:B------:R-:W-:Y:S01]  /*0d40*/  IMAD.MOV R17, RZ, RZ, -R19 ;  /* 0x000000ffff117224 */ /* 0x000fe200078e0a13 */
[C---:B------:R-:W-:Y:S02]  /*0d50*/  ISETP.NE.AND P2, PT, R19.reuse, RZ, PT ;  /* 0x000000ff1300720c */ /* 0x040fe40003f45270 */
[----:B------:R-:W-:Y:S02]  /*0d60*/  ISETP.NE.AND P1, PT, R19, RZ, PT ;  /* 0x000000ff1300720c */ /* 0x000fe40003f25270 */
[----:B------:R-:W-:Y:S01]  /*0d70*/  LOP3.LUT R16, R15, 0x7fffff, RZ, 0xc0, !PT ;  /* 0x007fffff0f107812 */ /* 0x000fe200078ec0ff */
[CCC-:B------:R-:W-:Y:S01]  /*0d80*/  FFMA.RP R15, R3.reuse, R21.reuse, R18.reuse ;  /* 0x00000015030f7223 */ /* 0x1c0fe20000008012 */
[----:B------:R-:W-:Y:S01]  /*0d90*/  FFMA.RM R18, R3, R21, R18 ;  /* 0x0000001503127223 */ /* 0x000fe20000004012 */
[----:B------:R-:W-:Y:S02]  /*0da0*/  IADD3 R3, PT, PT, R19, 0x20, RZ ;  /* 0x0000002013037810 */ /* 0x000fe40007ffe0ff */
[----:B------:R-:W-:-:S02]  /*0db0*/  LOP3.LUT R16, R16, 0x800000, RZ, 0xfc, !PT ;  /* 0x0080000010107812 */ /* 0x000fc400078efcff */
[----:B------:R-:W-:Y:S02]  /*0dc0*/  FSETP.NEU.FTZ.AND P0, PT, R15, R18, PT ;  /* 0x000000120f00720b */ /* 0x000fe40003f1d000 */
[----:B------:R-:W-:Y:S02]  /*0dd0*/  SHF.L.U32 R3, R16, R3, RZ ;  /* 0x0000000310037219 */ /* 0x000fe400000006ff */
[----:B------:R-:W-:Y:S02]  /*0de0*/  SEL R15, R17, RZ, P2 ;  /* 0x000000ff110f7207 */ /* 0x000fe40001000000 */
[----:B------:R-:W-:Y:S02]  /*0df0*/  ISETP.NE.AND P1, PT, R3, RZ, P1 ;  /* 0x000000ff0300720c */ /* 0x000fe40000f25270 */
[----:B------:R-:W-:Y:S02]  /*0e00*/  SHF.R.U32.HI R15, RZ, R15, R16 ;  /* 0x0000000fff0f7219 */ /* 0x000fe40000011610 */
[----:B------:R-:W-:-:S02]  /*0e10*/  PLOP3.LUT P0, PT, P0, P1, PT, 0xf8, 0x8f ;  /* 0x00000000008f781c */ /* 0x000fc40000703f70 */
[----:B------:R-:W-:Y:S02]  /*0e20*/  SHF.R.U32.HI R16, RZ, 0x1, R15 ;  /* 0x00000001ff107819 */ /* 0x000fe4000001160f */
[----:B------:R-:W-:-:S04]  /*0e30*/  SEL R3, RZ, 0x1, !P0 ;  /* 0x00000001ff037807 */ /* 0x000fc80004000000 */
[----:B------:R-:W-:-:S04]  /*0e40*/  LOP3.LUT R18, R3, 0x1, R16, 0xf8, !PT ;  /* 0x0000000103127812 */ /* 0x000fc800078ef810 */
[----:B------:R-:W-:-:S04]  /*0e50*/  LOP3.LUT R15, R18, R15, RZ, 0xc0, !PT ;  /* 0x0000000f120f7212 */ /* 0x000fc800078ec0ff */
[----:B------:R-:W-:-:S04]  /*0e60*/  IADD3 R15, PT, PT, R16, R15, RZ ;  /* 0x0000000f100f7210 */ /* 0x000fc80007ffe0ff */
[----:B------:R-:W-:Y:S01]  /*0e70*/  LOP3.LUT R0, R15, R0, RZ, 0xfc, !PT ;  /* 0x000000000f007212 */ /* 0x000fe200078efcff */
[----:B------:R-:W-:Y:S06]  /*0e80*/  BRA `(.L_x_37) ;  /* 0x0000000000107947 */ /* 0x000fec0003800000 */
.L_x_36:
[----:B------:R-:W-:-:S04]  /*0e90*/  LOP3.LUT R0, R0, 0x80000000, RZ, 0xc0, !PT ;  /* 0x8000000000007812 */ /* 0x000fc800078ec0ff */
[----:B------:R-:W-:Y:S01]  /*0ea0*/  LOP3.LUT R0, R0, 0x7f800000, RZ, 0xfc, !PT ;  /* 0x7f80000000007812 */ /* 0x000fe200078efcff */
[----:B------:R-:W-:Y:S06]  /*0eb0*/  BRA `(.L_x_37) ;  /* 0x0000000000047947 */ /* 0x000fec0003800000 */
.L_x_35:
[----:B------:R-:W-:-:S07]  /*0ec0*/  IMAD R0, R17, 0x800000, R0 ;  /* 0x0080000011007824 */ /* 0x000fce00078e0200 */
.L_x_37:
[----:B------:R-:W-:Y:S05]  /*0ed0*/  BSYNC.RECONVERGENT B3 ;  /* 0x0000000000037941 */ /* 0x000fea0003800200 */
.L_x_34:
[----:B------:R-:W-:Y:S05]  /*0ee0*/  BRA `(.L_x_38) ;  /* 0x0000000000207947 */ /* 0x000fea0003800000 */
.L_x_33:
[----:B------:R-:W-:-:S04]  /*0ef0*/  LOP3.LUT R0, R3, 0x80000000, R0, 0x48, !PT ;  /* 0x8000000003007812 */ /* 0x000fc800078e4800 */
[----:B------:R-:W-:Y:S01]  /*0f00*/  LOP3.LUT R0, R0, 0x7f800000, RZ, 0xfc, !PT ;  /* 0x7f80000000007812 */ /* 0x000fe200078efcff */
[----:B------:R-:W-:Y:S06]  /*0f10*/  BRA `(.L_x_38) ;  /* 0x0000000000147947 */ /* 0x000fec0003800000 */
.L_x_32:
[----:B------:R-:W-:Y:S01]  /*0f20*/  LOP3.LUT R0, R3, 0x80000000, R0, 0x48, !PT ;  /* 0x8000000003007812 */ /* 0x000fe200078e4800 */
[----:B------:R-:W-:Y:S06]  /*0f30*/  BRA `(.L_x_38) ;  /* 0x00000000000c7947 */ /* 0x000fec0003800000 */
.L_x_31:
[----:B------:R-:W0:Y:S01]  /*0f40*/  MUFU.RSQ R0, -QNAN ;  /* 0xffc0000000007908 */ /* 0x000e220000001400 */
[----:B------:R-:W-:Y:S05]  /*0f50*/  BRA `(.L_x_38) ;  /* 0x0000000000047947 */ /* 0x000fea0003800000 */
.L_x_30:
[----:B------:R-:W-:-:S07]  /*0f60*/  FADD.FTZ R0, R0, R3 ;  /* 0x0000000300007221 */ /* 0x000fce0000010000 */
.L_x_38:
[----:B------:R-:W-:Y:S05]  /*0f70*/  BSYNC.RECONVERGENT B2 ;  /* 0x0000000000027941 */ /* 0x000fea0003800200 */
.L_x_28:
[----:B------:R-:W-:-:S04]  /*0f80*/  HFMA2 R15, -RZ, RZ, 0, 0 ;  /* 0x00000000ff0f7431 */ /* 0x000fc800000001ff */
[----:B0-----:R-:W-:Y:S05]  /*0f90*/  RET.REL.NODEC R14 `(_Z5solvePfS_S_S_ffffiii) ;  /* 0xfffffff00e187950 */ /* 0x001fea0003c3ffff */
.L_x_39:
        /* <DEDUP_REMOVED lines=14> */
.L_x_42:


//--------------------- .text._Z15lint3d_bell_gpuPfS_S_S_S_S_S_S_S_S_S_PiS0_S0_iiiiiii --------------------------
	.section	.text._Z15lint3d_bell_gpuPfS_S_S_S_S_S_S_S_S_S_PiS0_S0_iiiiiii,"ax",@progbits
	.align	128
        .global         _Z15lint3d_bell_gpuPfS_S_S_S_S_S_S_S_S_S_PiS0_S0_iiiiiii
        .type           _Z15lint3d_bell_gpuPfS_S_S_S_S_S_S_S_S_S_PiS0_S0_iiiiiii,@function
        .size           _Z15lint3d_bell_gpuPfS_S_S_S_S_S_S_S_S_S_PiS0_S0_iiiiiii,(.L_x_48 - _Z15lint3d_bell_gpuPfS_S_S_S_S_S_S_S_S_S_PiS0_S0_iiiiiii)
        .other          _Z15lint3d_bell_gpuPfS_S_S_S_S_S_S_S_S_S_PiS0_S0_iiiiiii,@"STO_CUDA_ENTRY STV_DEFAULT"
_Z15lint3d_bell_gpuPfS_S_S_S_S_S_S_S_S_S_PiS0_S0_iiiiiii:
.text._Z15lint3d_bell_gpuPfS_S_S_S_S_S_S_S_S_S_PiS0_S0_iiiiiii:
[----:B------:R-:W-:Y:S01]  /*0000*/  LDC R1, c[0x0][0x37c] ;  /* 0x0000df00ff017b82 */ /* 0x000fe20000000800 */
[----:B------:R-:W0:Y:S07]  /*0010*/  S2R R27, SR_TID.Y ;  /* 0x00000000001b7919 */ /* 0x000e2e0000002200 */
[----:B------:R-:W1:Y:S01]  /*0020*/  LDC.64 R6, c[0x0][0x400] ;  /* 0x00010000ff067b82 */ /* 0x000e620000000a00 */
[----:B------:R-:W2:Y:S01]  /*0030*/  LDCU.64 UR4, c[0x0][0x358] ;  /* 0x00006b00ff0477ac */ /* 0x000ea20008000a00 */
[----:B------:R-:W3:Y:S01]  /*0040*/  S2R R13, SR_CTAID.X ;  /* 0x00000000000d7919 */ /* 0x000ee20000002500 */
[----:B------:R-:W4:Y:S01]  /*0050*/  LDCU UR6, c[0x0][0x408] ;  /* 0x00008100ff0677ac */ /* 0x000f220008000800 */
[----:B------:R-:W5:Y:S04]  /*0060*/  S2R R19, SR_TID.Z ;  /* 0x0000000000137919 */ /* 0x000f680000002300 */
[----:B------:R-:W3:Y:S01]  /*0070*/  LDC.64 R16, c[0x0][0x3e0] ;  /* 0x0000f800ff107b82 */ /* 0x000ee20000000a00 */
[----:B------:R-:W4:Y:S07]  /*0080*/  S2R R21, SR_TID.X ;  /* 0x0000000000157919 */ /* 0x000f2e0000002100 */
[----:B------:R-:W2:Y:S08]  /*0090*/  LDC.64 R24, c[0x0][0x3d8] ;  /* 0x0000f600ff187b82 */ /* 0x000eb00000000a00 */
[----:B------:R-:W4:Y:S01]  /*00a0*/  LDC.64 R22, c[0x0][0x3f0] ;  /* 0x0000fc00ff167b82 */ /* 0x000f220000000a00 */
[----:B-1----:R-:W-:-:S05]  /*00b0*/  SHF.L.U32 R0, R6, 0x1, RZ ;  /* 0x0000000106007819 */ /* 0x002fca00000006ff */
[----:B0-----:R-:W-:Y:S02]  /*00c0*/  IMAD R12, R0, R27, R27 ;  /* 0x0000001b000c7224 */ /* 0x001fe400078e021b */
[----:B------:R-:W4:Y:S01]  /*00d0*/  LDC.64 R14, c[0x0][0x3f8] ;  /* 0x0000fe00ff0e7b82 */ /* 0x000f220000000a00 */
[----:B---3--:R-:W-:Y:S02]  /*00e0*/  IMAD.WIDE.U32 R16, R13, 0x4, R16 ;  /* 0x000000040d107825 */ /* 0x008fe400078e0010 */
[----:B-----5:R-:W-:-:S05]  /*00f0*/  IADD3 R29, PT, PT, R12, R19, RZ ;  /* 0x000000130c1d7210 */ /* 0x020fca0007ffe0ff */
[----:B------:R-:W0:Y:S01]  /*0100*/  LDC.64 R10, c[0x0][0x3e8] ;  /* 0x0000fa00ff0a7b82 */ /* 0x000e220000000a00 */
[----:B--2---:R-:W-:Y:S01]  /*0110*/  IMAD.WIDE.U32 R24, R13, 0x4, R24 ;  /* 0x000000040d187825 */ /* 0x004fe200078e0018 */
[----:B------:R-:W2:Y:S06]  /*0120*/  LDG.E R16, desc[UR4][R16.64] ;  /* 0x0000000410107981 */ /* 0x000eac000c1e1900 */
[----:B------:R-:W1:Y:S08]  /*0130*/  LDC.64 R8, c[0x0][0x388] ;  /* 0x0000e200ff087b82 */ /* 0x000e700000000a00 */
[----:B------:R-:W3:Y:S08]  /*0140*/  LDC.64 R4, c[0x0][0x3d0] ;  /* 0x0000f400ff047b82 */ /* 0x000ef00000000a00 */
[----:B------:R-:W5:Y:S01]  /*0150*/  LDC.64 R2, c[0x0][0x390] ;  /* 0x0000e400ff027b82 */ /* 0x000f620000000a00 */
[----:B------:R-:W-:-:S02]  /*0160*/  IMAD R12, R0, R29, R29 ;  /* 0x0000001d000c7224 */ /* 0x000fc400078e021d */
[----:B----4-:R-:W-:Y:S01]  /*0170*/  IMAD R15, R23, R22, R15 ;  /* 0x00000016170f7224 */ /* 0x010fe200078e020f */
[----:B------:R-:W4:Y:S01]  /*0180*/  LDG.E R0, desc[UR4][R24.64] ;  /* 0x0000000418007981 */ /* 0x000f22000c1e1900 */
[----:B0-----:R-:W-:Y:S01]  /*0190*/  IMAD.WIDE.U32 R10, R13, 0x4, R10 ;  /* 0x000000040d0a7825 */ /* 0x001fe200078e000a */
[----:B------:R-:W-:-:S03]  /*01a0*/  IADD3 R23, PT, PT, R12, R21, RZ ;  /* 0x000000150c177210 */ /* 0x000fc60007ffe0ff */
[----:B------:R-:W-:Y:S02]  /*01b0*/  IMAD R15, R15, R14, R13 ;  /* 0x0000000e0f0f7224 */ /* 0x000fe400078e020d */
[----:B------:R-:W4:Y:S02]  /*01c0*/  LDG.E R10, desc[UR4][R10.64] ;  /* 0x000000040a0a7981 */ /* 0x000f24000c1e1900 */
[----:B-1----:R-:W-:Y:S02]  /*01d0*/  IMAD.WIDE R14, R15, 0x4, R8 ;  /* 0x000000040f0e7825 */ /* 0x002fe400078e0208 */
[----:B------:R-:W0:Y:S02]  /*01e0*/  LDC.64 R8, c[0x0][0x398] ;  /* 0x0000e600ff087b82 */ /* 0x000e240000000a00 */
[----:B---3--:R-:W-:Y:S02]  /*01f0*/  IMAD.WIDE R22, R23, 0x4, R4 ;  /* 0x0000000417167825 */ /* 0x008fe400078e0204 */
[----:B------:R-:W3:Y:S04]  /*0200*/  LDG.E R14, desc[UR4][R14.64] ;  /* 0x000000040e0e7981 */ /* 0x000ee8000c1e1900 */
[----:B------:R-:W3:Y:S01]  /*0210*/  LDG.E R23, desc[UR4][R22.64] ;  /* 0x0000000416177981 */ /* 0x000ee2000c1e1900 */
[----:B-----5:R-:W-:Y:S01]  /*0220*/  IMAD.WIDE.U32 R28, R13, 0x4, R2 ;  /* 0x000000040d1c7825 */ /* 0x020fe200078e0002 */
[----:B------:R-:W1:Y:S05]  /*0230*/  LDC.64 R4, c[0x0][0x380] ;  /* 0x0000e000ff047b82 */ /* 0x000e6a0000000a00 */
[----:B------:R-:W5:Y:S01]  /*0240*/  LDG.E R29, desc[UR4][R28.64] ;  /* 0x000000041c1d7981 */ /* 0x000f62000c1e1900 */
[----:B------:R-:W-:Y:S01]  /*0250*/  IMAD R2, R7, UR6, RZ ;  /* 0x0000000607027c24 */ /* 0x000fe2000f8e02ff */
[----:B--2---:R-:W-:-:S02]  /*0260*/  IADD3 R27, PT, PT, R27, -R6, R16 ;  /* 0x800000061b1b7210 */ /* 0x004fc40007ffe010 */
[----:B------:R-:W2:Y:S03]  /*0270*/  LDC.64 R16, c[0x0][0x3a8] ;  /* 0x0000ea00ff107b82 */ /* 0x000ea60000000a00 */
[----:B------:R-:W-:Y:S01]  /*0280*/  IMAD R27, R27, R2, RZ ;  /* 0x000000021b1b7224 */ /* 0x000fe200078e02ff */
[----:B----4-:R-:W-:-:S05]  /*0290*/  IADD3 R0, PT, PT, R19, -R6, R0 ;  /* 0x8000000613007210 */ /* 0x010fca0007ffe000 */
[----:B------:R-:W-:Y:S01]  /*02a0*/  IMAD R27, R0, R7, R27 ;  /* 0x00000007001b7224 */ /* 0x000fe200078e021b */
[----:B------:R-:W-:-:S04]  /*02b0*/  IADD3 R10, PT, PT, R21, -R6, R10 ;  /* 0x80000006150a7210 */ /* 0x000fc80007ffe00a */
[----:B------:R-:W-:Y:S01]  /*02c0*/  IADD3 R27, PT, PT, R10, R27, RZ ;  /* 0x0000001b0a1b7210 */ /* 0x000fe20007ffe0ff */
[----:B0-----:R-:W-:-:S04]  /*02d0*/  IMAD.WIDE.U32 R10, R13, 0x4, R8 ;  /* 0x000000040d0a7825 */ /* 0x001fc800078e0008 */
[----:B---3--:R-:W-:Y:S01]  /*02e0*/  FMUL R0, R14, R23 ;  /* 0x000000170e007220 */ /* 0x008fe20000400000 */
[----:B-1----:R-:W-:Y:S01]  /*02f0*/  IMAD.WIDE R4, R27, 0x4, R4 ;  /* 0x000000041b047825 */ /* 0x002fe200078e0204 */
[----:B------:R-:W0:Y:S03]  /*0300*/  LDC.64 R14, c[0x0][0x3a0] ;  /* 0x0000e800ff0e7b82 */ /* 0x000e260000000a00 */
[----:B-----5:R-:W-:-:S05]  /*0310*/  FMUL R29, R0, R29 ;  /* 0x0000001d001d7220 */ /* 0x020fca0000400000 */
[----:B------:R-:W-:Y:S04]  /*0320*/  REDG.E.ADD.F32.FTZ.RN.STRONG.GPU desc[UR4][R4.64], R29 ;  /* 0x0000001d040079a6 */ /* 0x000fe8000c12f304 */
[----:B------:R-:W3:Y:S01]  /*0330*/  LDG.E R11, desc[UR4][R10.64] ;  /* 0x000000040a0b7981 */ /* 0x000ee2000c1e1900 */
[----:B------:R-:W-:-:S04]  /*0340*/  IMAD.WIDE R8, R7, 0x4, R4 ;  /* 0x0000000407087825 */ /* 0x000fc800078e0204 */
[----:B0-----:R-:W-:-:S04]  /*0350*/  IMAD.WIDE.U32 R14, R13, 0x4, R14 ;  /* 0x000000040d0e7825 */ /* 0x001fc800078e000e */
[C---:B---3--:R-:W-:Y:S01]  /*0360*/  FMUL R3, R0.reuse, R11 ;  /* 0x0000000b00037220 */ /* 0x048fe20000400000 */
[C---:B--2---:R-:W-:Y:S01]  /*0370*/  IMAD.WIDE.U32 R16, R13.reuse, 0x4, R16 ;  /* 0x000000040d107825 */ /* 0x044fe200078e0010 */
[----:B------:R-:W0:Y:S03]  /*0380*/  LDC.64 R10, c[0x0][0x3b0] ;  /* 0x0000ec00ff0a7b82 */ /* 0x000e260000000a00 */
[----:B------:R1:W-:Y:S04]  /*0390*/  REDG.E.ADD.F32.FTZ.RN.STRONG.GPU desc[UR4][R8.64], R3 ;  /* 0x00000003080079a6 */ /* 0x0003e8000c12f304 */
[----:B------:R-:W2:Y:S02]  /*03a0*/  LDG.E R15, desc[UR4][R14.64] ;  /* 0x000000040e0f7981 */ /* 0x000ea4000c1e1900 */
[C---:B--2---:R-:W-:Y:S01]  /*03b0*/  FMUL R19, R0.reuse, R15 ;  /* 0x0000000f00137220 */ /* 0x044fe20000400000 */
[C---:B0-----:R-:W-:Y:S01]  /*03c0*/  IMAD.WIDE.U32 R10, R13.reuse, 0x4, R10 ;  /* 0x000000040d0a7825 */ /* 0x041fe200078e000a */
[----:B------:R-:W0:Y:S03]  /*03d0*/  LDC.64 R14, c[0x0][0x3b8] ;  /* 0x0000ee00ff0e7b82 */ /* 0x000e260000000a00 */
[----:B------:R2:W-:Y:S04]  /*03e0*/  REDG.E.ADD.F32.FTZ.RN.STRONG.GPU desc[UR4][R4.64], R19 ;  /* 0x00000013040079a6 */ /* 0x0005e8000c12f304 */
[----:B------:R-:W3:Y:S02]  /*03f0*/  LDG.E R17, desc[UR4][R16.64] ;  /* 0x0000000410117981 */ /* 0x000ee4000c1e1900 */
[----:B---3--:R-:W-:Y:S01]  /*0400*/  FMUL R21, R0, R17 ;  /* 0x0000001100157220 */ /* 0x008fe20000400000 */
[----:B-1----:R-:W-:Y:S01]  /*0410*/  IMAD.WIDE R2, R2, 0x4, R4 ;  /* 0x0000000402027825 */ /* 0x002fe200078e0204 */
[----:B------:R-:W1:Y:S03]  /*0420*/  LDC.64 R16, c[0x0][0x3c0] ;  /* 0x0000f000ff107b82 */ /* 0x000e660000000a00 */
[----:B------:R3:W-:Y:S04]  /*0430*/  REDG.E.ADD.F32.FTZ.RN.STRONG.GPU desc[UR4][R8.64], R21 ;  /* 0x00000015080079a6 */ /* 0x0007e8000c12f304 */
[----:B------:R-:W4:Y:S01]  /*0440*/  LDG.E R11, desc[UR4][R10.64] ;  /* 0x000000040a0b7981 */ /* 0x000f22000c1e1900 */
[----:B0-----:R-:W-:-:S04]  /*0450*/  IMAD.WIDE.U32 R14, R13, 0x4, R14 ;  /* 0x000000040d0e7825 */ /* 0x001fc800078e000e */
[----:B--2---:R-:W-:Y:S01]  /*0460*/  IMAD.WIDE R4, R7, 0x4, R2 ;  /* 0x0000000407047825 */ /* 0x004fe200078e0202 */
[----:B---3--:R-:W0:Y:S03]  /*0470*/  LDC.64 R8, c[0x0][0x3c8] ;  /* 0x0000f200ff087b82 */ /* 0x008e260000000a00 */
[----:B----4-:R-:W-:-:S05]  /*0480*/  FMUL R23, R0, R11 ;  /* 0x0000000b00177220 */ /* 0x010fca0000400000 */
[----:B------:R-:W-:Y:S04]  /*0490*/  REDG.E.ADD.F32.FTZ.RN.STRONG.GPU desc[UR4][R2.64], R23 ;  /* 0x00000017020079a6 */ /* 0x000fe8000c12f304 */
[----:B------:R-:W2:Y:S01]  /*04a0*/  LDG.E R15, desc[UR4][R14.64] ;  /* 0x000000040e0f7981 */ /* 0x000ea2000c1e1900 */
[----:B-1----:R-:W-:-:S04]  /*04b0*/  IMAD.WIDE.U32 R6, R13, 0x4, R16 ;  /* 0x000000040d067825 */ /* 0x002fc800078e0010 */
[----:B--2---:R-:W-:-:S05]  /*04c0*/  FMUL R19, R0, R15 ;  /* 0x0000000f00137220 */ /* 0x004fca0000400000 */
[----:B------:R-:W-:Y:S04]  /*04d0*/  REDG.E.ADD.F32.FTZ.RN.STRONG.GPU desc[UR4][R4.64], R19 ;  /* 0x00000013040079a6 */ /* 0x000fe8000c12f304 */
[----:B------:R-:W2:Y:S01]  /*04e0*/  LDG.E R7, desc[UR4][R6.64] ;  /* 0x0000000406077981 */ /* 0x000ea2000c1e1900 */
[----:B0-----:R-:W-:-:S04]  /*04f0*/  IMAD.WIDE.U32 R8, R13, 0x4, R8 ;  /* 0x000000040d087825 */ /* 0x001fc800078e0008 */
[----:B--2---:R-:W-:-:S05]  /*0500*/  FMUL R11, R0, R7 ;  /* 0x00000007000b7220 */ /* 0x004fca0000400000 */
[----:B------:R-:W-:Y:S04]  /*0510*/  REDG.E.ADD.F32.FTZ.RN.STRONG.GPU desc[UR4][R2.64], R11 ;  /* 0x0000000b020079a6 */ /* 0x000fe8000c12f304 */
[----:B------:R-:W2:Y:S02]  /*0520*/  LDG.E R9, desc[UR4][R8.64] ;  /* 0x0000000408097981 */ /* 0x000ea4000c1e1900 */
[----:B--2---:R-:W-:-:S05]  /*0530*/  FMUL R13, R0, R9 ;  /* 0x00000009000d7220 */ /* 0x004fca0000400000 */
[----:B------:R-:W-:Y:S01]  /*0540*/  REDG.E.ADD.F32.FTZ.RN.STRONG.GPU desc[UR4][R4.64], R13 ;  /* 0x0000000d040079a6 */ /* 0x000fe2000c12f304 */
[----:B------:R-:W-:Y:S05]  /*0550*/  EXIT ;  /* 0x000000000000794d */ /* 0x000fea0003800000 */
.L_x_40:
        /* <DEDUP_REMOVED lines=10> */
.L_x_48:


//--------------------- .nv.shared.reserved.0     --------------------------
	.section	.nv.shared.reserved.0,"aw",@nobits
	.weak		__nv_reservedSMEM_offset_0_alias
	.size		__nv_reservedSMEM_offset_0_alias, 0, 64
	.other		__nv_reservedSMEM_offset_0_alias,@"STO_CUDA_RESERVED_SHARED STV_DEFAULT"
__nv_reservedSMEM_offset_0_alias:
	.zero		0
	.zero		64


//--------------------- .nv.constant0._Z12spongeKernelPfiiii --------------------------
	.section	.nv.constant0._Z12spongeKernelPfiiii,"a",@progbits
	.sectionflags	@""
	.align	4
.nv.constant0._Z12spongeKernelPfiiii:
	.zero		920


//--------------------- .nv.constant0._Z8freeSurfPfiiii --------------------------
	.section	.nv.constant0._Z8freeSurfPfiiii,"a",@progbits
	.sectionflags	@""
	.align	4
.nv.constant0._Z8freeSurfPfiiii:
	.zero		920


//--------------------- .nv.constant0._Z18lint3d_extract_gpuPfiiiiiS_PiS0_S0_S_S_S_S_S_S_S_S_ --------------------------
	.section	.nv.constant0._Z18lint3d_extract_gpuPfiiiiiS_PiS0_S0_S_S_S_S_S_S_S_S_,"a",@progbits
	.sectionflags	@""
	.align	4
.nv.constant0._Z18lint3d_extract_gpuPfiiiiiS_PiS0_S0_S_S_S_S_S_S_S_S_:
	.zero		1024


//--------------------- .nv.constant0._Z5shiftPfS_S_iii --------------------------
	.section	.nv.constant0._Z5shiftPfS_S_iii,"a",@progbits
	.sectionflags	@""
	.align	4
.nv.constant0._Z5shiftPfS_S_iii:
	.zero		932


//--------------------- .nv.constant0._Z5solvePfS_S_S_ffffiii --------------------------
	.section	.nv.constant0._Z5solvePfS_S_S_ffffiii,"a",@progbits
	.sectionflags	@""
	.align	4
.nv.constant0._Z5solvePfS_S_S_ffffiii:
	.zero		956


//--------------------- .nv.constant0._Z15lint3d_bell_gpuPfS_S_S_S_S_S_S_S_S_S_PiS0_S0_iiiiiii --------------------------
	.section	.nv.constant0._Z15lint3d_bell_gpuPfS_S_S_S_S_S_S_S_S_S_PiS0_S0_iiiiiii,"a",@progbits
	.sectionflags	@""
	.align	4
.nv.constant0._Z15lint3d_bell_gpuPfS_S_S_S_S_S_S_S_S_S_PiS0_S0_iiiiiii:
	.zero		1036


//--------------------- SYMBOLS --------------------------

	.type		.nv.reservedSmem.offset0,@object
	.size		.nv.reservedSmem.offset0,0x4
